	.target	sm_100a

	.elftype	@"ET_EXEC"


//--------------------- .note.nv.tkinfo           --------------------------
	.section	.note.nv.tkinfo,"",@"SHT_NOTE"
	.sectionflags	@"SHF_NOTE_NV_TKINFO"
	.tkinfo
        /*0018*/ 	.word	0x00000002
        /*0030*/ 	.string	""
        /*0030*/ 	.string	"ptxas"
        /*0030*/ 	.string	"Cuda compilation tools, release 13.0, V13.0.88"
        /*0030*/ 	.string	"Build cuda_13.0.r13.0/compiler.36424714_0"
        /*0030*/ 	.string	"-arch sm_100a -m 64 "



//--------------------- .note.nv.cuinfo           --------------------------
	.section	.note.nv.cuinfo,"",@"SHT_NOTE"
	.sectionflags	@"SHF_NOTE_NV_CUINFO"
        /*0018*/ 	.short	0x0002
        /*001a*/ 	.short	0x0064
        /*001c*/ 	.short	0x0082
	.zero		2


//--------------------- .nv.info                  --------------------------
	.section	.nv.info,"",@"SHT_CUDA_INFO"
	.align	4


	//----- nvinfo : EIATTR_REGCOUNT
	.align		4
        /*0000*/ 	.byte	0x04, 0x2f
        /*0002*/ 	.short	(.L_12 - .L_11)
	.align		4
.L_11:
        /*0004*/ 	.word	index@(_ZN7cutlass13device_kernelIN5flash11enable_sm90INS1_16FlashAttnFwdSm90INS1_25CollectiveMainloopFwdSm90ILi2EN4cute5tupleIJNS5_1CILi1EEES8_S8_EEENS6_IJNS7_ILi128EEENS7_ILi160EEENS7_ILi192EEEEEELi192ENS_12float_e4m3_tEfNS_4arch4Sm90ELb1ELb0ELb1ELb1ELb0ELb1ELb0ELb1ELb1ELb1ELb1ELb0EEENS1_21CollectiveEpilogueFwdINS6_IJSA_SC_SB_EEES9_NS_10bfloat16_tESG_Li256ELb1ELb1ELb1ELb1EEENS1_36VarlenDynamicPersistentTileSchedulerILi128ELi160ELi256ELi128ELb1ELb1ELb1ELb1ELb1ELb1EEEEEEEEEvNT_6ParamsE)
        /*0008*/ 	.word	0x00000004


	//----- nvinfo : EIATTR_FRAME_SIZE
	.align		4
.L_12:
        /*000c*/ 	.byte	0x04, 0x11
        /*000e*/ 	.short	(.L_14 - .L_13)
	.align		4
.L_13:
        /*0010*/ 	.word	index@(_ZN7cutlass13device_kernelIN5flash11enable_sm90INS1_16FlashAttnFwdSm90INS1_25CollectiveMainloopFwdSm90ILi2EN4cute5tupleIJNS5_1CILi1EEES8_S8_EEENS6_IJNS7_ILi128EEENS7_ILi160EEENS7_ILi192EEEEEELi192ENS_12float_e4m3_tEfNS_4arch4Sm90ELb1ELb0ELb1ELb1ELb0ELb1ELb0ELb1ELb1ELb1ELb1ELb0EEENS1_21CollectiveEpilogueFwdINS6_IJSA_SC_SB_EEES9_NS_10bfloat16_tESG_Li256ELb1ELb1ELb1ELb1EEENS1_36VarlenDynamicPersistentTileSchedulerILi128ELi160ELi256ELi128ELb1ELb1ELb1ELb1ELb1ELb1EEEEEEEEEvNT_6ParamsE)
        /*0014*/ 	.word	0x00000000


	//----- nvinfo : EIATTR_REGCOUNT
	.align		4
.L_14:
        /*0018*/ 	.byte	0x04, 0x2f
        /*001a*/ 	.short	(.L_16 - .L_15)
	.align		4
.L_15:
        /*001c*/ 	.word	index@(_ZN7cutlass13device_kernelIN5flash11enable_sm90INS1_16FlashAttnFwdSm90INS1_25CollectiveMainloopFwdSm90ILi2EN4cute5tupleIJNS5_1CILi1EEES8_S8_EEENS6_IJNS7_ILi128EEENS7_ILi160EEENS7_ILi192EEEEEELi192ENS_12float_e4m3_tEfNS_4arch4Sm90ELb1ELb0ELb1ELb1ELb0ELb0ELb0ELb1ELb1ELb1ELb1ELb0EEENS1_21CollectiveEpilogueFwdINS6_IJSA_SC_SB_EEES9_NS_10bfloat16_tESG_Li256ELb1ELb1ELb1ELb1EEENS1_36VarlenDynamicPersistentTileSchedulerILi128ELi160ELi256ELi128ELb1ELb1ELb1ELb1ELb1ELb1EEEEEEEEEvNT_6ParamsE)
        /*0020*/ 	.word	0x00000004


	//----- nvinfo : EIATTR_FRAME_SIZE
	.align		4
.L_16:
        /*0024*/ 	.byte	0x04, 0x11
        /*0026*/ 	.short	(.L_18 - .L_17)
	.align		4
.L_17:
        /*0028*/ 	.word	index@(_ZN7cutlass13device_kernelIN5flash11enable_sm90INS1_16FlashAttnFwdSm90INS1_25CollectiveMainloopFwdSm90ILi2EN4cute5tupleIJNS5_1CILi1EEES8_S8_EEENS6_IJNS7_ILi128EEENS7_ILi160EEENS7_ILi192EEEEEELi192ENS_12float_e4m3_tEfNS_4arch4Sm90ELb1ELb0ELb1ELb1ELb0ELb0ELb0ELb1ELb1ELb1ELb1ELb0EEENS1_21CollectiveEpilogueFwdINS6_IJSA_SC_SB_EEES9_NS_10bfloat16_tESG_Li256ELb1ELb1ELb1ELb1EEENS1_36VarlenDynamicPersistentTileSchedulerILi128ELi160ELi256ELi128ELb1ELb1ELb1ELb1ELb1ELb1EEEEEEEEEvNT_6ParamsE)
        /*002c*/ 	.word	0x00000000


	//----- nvinfo : EIATTR_REGCOUNT
	.align		4
.L_18:
        /*0030*/ 	.byte	0x04, 0x2f
        /*0032*/ 	.short	(.L_20 - .L_19)
	.align		4
.L_19:
        /*0034*/ 	.word	index@(_ZN7cutlass13device_kernelIN5flash11enable_sm90INS1_16FlashAttnFwdSm90INS1_25CollectiveMainloopFwdSm90ILi2EN4cute5tupleIJNS5_1CILi1EEES8_S8_EEENS6_IJNS7_ILi128EEENS7_ILi160EEENS7_ILi192EEEEEELi192ENS_12float_e4m3_tEfNS_4arch4Sm90ELb1ELb0ELb1ELb0ELb0ELb0ELb0ELb1ELb1ELb1ELb1ELb0EEENS1_21CollectiveEpilogueFwdINS6_IJSA_SC_SB_EEES9_NS_10bfloat16_tESG_Li256ELb0ELb1ELb1ELb1EEENS1_19SingleTileSchedulerILb0ELb1ELb1ELi128EEEEEEEEEvNT_6ParamsE)
        /*0038*/ 	.word	0x00000004


	//----- nvinfo : EIATTR_FRAME_SIZE
	.align		4
.L_20:
        /*003c*/ 	.byte	0x04, 0x11
        /*003e*/ 	.short	(.L_22 - .L_21)
	.align		4
.L_21:
        /*0040*/ 	.word	index@(_ZN7cutlass13device_kernelIN5flash11enable_sm90INS1_16FlashAttnFwdSm90INS1_25CollectiveMainloopFwdSm90ILi2EN4cute5tupleIJNS5_1CILi1EEES8_S8_EEENS6_IJNS7_ILi128EEENS7_ILi160EEENS7_ILi192EEEEEELi192ENS_12float_e4m3_tEfNS_4arch4Sm90ELb1ELb0ELb1ELb0ELb0ELb0ELb0ELb1ELb1ELb1ELb1ELb0EEENS1_21CollectiveEpilogueFwdINS6_IJSA_SC_SB_EEES9_NS_10bfloat16_tESG_Li256ELb0ELb1ELb1ELb1EEENS1_19SingleTileSchedulerILb0ELb1ELb1ELi128EEEEEEEEEvNT_6ParamsE)
        /*0044*/ 	.word	0x00000000


	//----- nvinfo : EIATTR_REGCOUNT
	.align		4
.L_22:
        /*0048*/ 	.byte	0x04, 0x2f
        /*004a*/ 	.short	(.L_24 - .L_23)
	.align		4
.L_23:
        /*004c*/ 	.word	index@(_ZN7cutlass13device_kernelIN5flash11enable_sm90INS1_16FlashAttnFwdSm90INS1_25CollectiveMainloopFwdSm90ILi2EN4cute5tupleIJNS5_1CILi1EEES8_S8_EEENS6_IJNS7_ILi128EEESA_NS7_ILi192EEEEEELi192ENS_12float_e4m3_tEfNS_4arch4Sm90ELb0ELb1ELb1ELb1ELb0ELb1ELb0ELb1ELb1ELb1ELb1ELb0EEENS1_21CollectiveEpilogueFwdINS6_IJSA_SB_SA_EEES9_NS_10bfloat16_tESF_Li256ELb1ELb1ELb1ELb1EEENS1_36VarlenDynamicPersistentTileSchedulerILi128ELi128ELi256ELi128ELb1ELb1ELb1ELb1ELb0ELb1EEEEEEEEEvNT_6ParamsE)
        /*0050*/ 	.word	0x00000004


	//----- nvinfo : EIATTR_FRAME_SIZE
	.align		4
.L_24:
        /*0054*/ 	.byte	0x04, 0x11
        /*0056*/ 	.short	(.L_26 - .L_25)
	.align		4
.L_25:
        /*0058*/ 	.word	index@(_ZN7cutlass13device_kernelIN5flash11enable_sm90INS1_16FlashAttnFwdSm90INS1_25CollectiveMainloopFwdSm90ILi2EN4cute5tupleIJNS5_1CILi1EEES8_S8_EEENS6_IJNS7_ILi128EEESA_NS7_ILi192EEEEEELi192ENS_12float_e4m3_tEfNS_4arch4Sm90ELb0ELb1ELb1ELb1ELb0ELb1ELb0ELb1ELb1ELb1ELb1ELb0EEENS1_21CollectiveEpilogueFwdINS6_IJSA_SB_SA_EEES9_NS_10bfloat16_tESF_Li256ELb1ELb1ELb1ELb1EEENS1_36VarlenDynamicPersistentTileSchedulerILi128ELi128ELi256ELi128ELb1ELb1ELb1ELb1ELb0ELb1EEEEEEEEEvNT_6ParamsE)
        /*005c*/ 	.word	0x00000000


	//----- nvinfo : EIATTR_REGCOUNT
	.align		4
.L_26:
        /*0060*/ 	.byte	0x04, 0x2f
        /*0062*/ 	.short	(.L_28 - .L_27)
	.align		4
.L_27:
        /*0064*/ 	.word	index@(_ZN7cutlass13device_kernelIN5flash11enable_sm90INS1_16FlashAttnFwdSm90INS1_25CollectiveMainloopFwdSm90ILi2EN4cute5tupleIJNS5_1CILi1EEES8_S8_EEENS6_IJNS7_ILi128EEESA_NS7_ILi192EEEEEELi192ENS_12float_e4m3_tEfNS_4arch4Sm90ELb0ELb1ELb1ELb1ELb0ELb0ELb0ELb1ELb1ELb1ELb1ELb0EEENS1_21CollectiveEpilogueFwdINS6_IJSA_SB_SA_EEES9_NS_10bfloat16_tESF_Li256ELb1ELb1ELb1ELb1EEENS1_36VarlenDynamicPersistentTileSchedulerILi128ELi128ELi256ELi128ELb1ELb1ELb1ELb1ELb0ELb1EEEEEEEEEvNT_6ParamsE)
        /*0068*/ 	.word	0x00000004


	//----- nvinfo : EIATTR_FRAME_SIZE
	.align		4
.L_28:
        /*006c*/ 	.byte	0x04, 0x11
        /*006e*/ 	.short	(.L_30 - .L_29)
	.align		4
.L_29:
        /*0070*/ 	.word	index@(_ZN7cutlass13device_kernelIN5flash11enable_sm90INS1_16FlashAttnFwdSm90INS1_25CollectiveMainloopFwdSm90ILi2EN4cute5tupleIJNS5_1CILi1EEES8_S8_EEENS6_IJNS7_ILi128EEESA_NS7_ILi192EEEEEELi192ENS_12float_e4m3_tEfNS_4arch4Sm90ELb0ELb1ELb1ELb1ELb0ELb0ELb0ELb1ELb1ELb1ELb1ELb0EEENS1_21CollectiveEpilogueFwdINS6_IJSA_SB_SA_EEES9_NS_10bfloat16_tESF_Li256ELb1ELb1ELb1ELb1EEENS1_36VarlenDynamicPersistentTileSchedulerILi128ELi128ELi256ELi128ELb1ELb1ELb1ELb1ELb0ELb1EEEEEEEEEvNT_6ParamsE)
        /*0074*/ 	.word	0x00000000


	//----- nvinfo : EIATTR_REGCOUNT
	.align		4
.L_30:
        /*0078*/ 	.byte	0x04, 0x2f
        /*007a*/ 	.short	(.L_32 - .L_31)
	.align		4
.L_31:
        /*007c*/ 	.word	index@(_ZN7cutlass13device_kernelIN5flash11enable_sm90INS1_16FlashAttnFwdSm90INS1_25CollectiveMainloopFwdSm90ILi2EN4cute5tupleIJNS5_1CILi1EEES8_S8_EEENS6_IJNS7_ILi128EEESA_NS7_ILi192EEEEEELi192ENS_12float_e4m3_tEfNS_4arch4Sm90ELb0ELb1ELb1ELb0ELb0ELb0ELb0ELb1ELb1ELb1ELb1ELb0EEENS1_21CollectiveEpilogueFwdINS6_IJSA_SB_SA_EEES9_NS_10bfloat16_tESF_Li256ELb0ELb1ELb1ELb1EEENS1_19SingleTileSchedulerILb0ELb1ELb1ELi128EEEEEEEEEvNT_6ParamsE)
        /*0080*/ 	.word	0x00000004


	//----- nvinfo : EIATTR_FRAME_SIZE
	.align		4
.L_32:
        /*0084*/ 	.byte	0x04, 0x11
        /*0086*/ 	.short	(.L_34 - .L_33)
	.align		4
.L_33:
        /*0088*/ 	.word	index@(_ZN7cutlass13device_kernelIN5flash11enable_sm90INS1_16FlashAttnFwdSm90INS1_25CollectiveMainloopFwdSm90ILi2EN4cute5tupleIJNS5_1CILi1EEES8_S8_EEENS6_IJNS7_ILi128EEESA_NS7_ILi192EEEEEELi192ENS_12float_e4m3_tEfNS_4arch4Sm90ELb0ELb1ELb1ELb0ELb0ELb0ELb0ELb1ELb1ELb1ELb1ELb0EEENS1_21CollectiveEpilogueFwdINS6_IJSA_SB_SA_EEES9_NS_10bfloat16_tESF_Li256ELb0ELb1ELb1ELb1EEENS1_19SingleTileSchedulerILb0ELb1ELb1ELi128EEEEEEEEEvNT_6ParamsE)
        /*008c*/ 	.word	0x00000000


	//----- nvinfo : EIATTR_REGCOUNT
	.align		4
.L_34:
        /*0090*/ 	.byte	0x04, 0x2f
        /*0092*/ 	.short	(.L_36 - .L_35)
	.align		4
.L_35:
        /*0094*/ 	.word	index@(_ZN7cutlass13device_kernelIN5flash11enable_sm90INS1_16FlashAttnFwdSm90INS1_25CollectiveMainloopFwdSm90ILi2EN4cute5tupleIJNS5_1CILi1EEES8_S8_EEENS6_IJNS7_ILi128EEENS7_ILi160EEENS7_ILi192EEEEEELi192ENS_12float_e4m3_tEfNS_4arch4Sm90ELb0ELb0ELb1ELb1ELb0ELb1ELb0ELb1ELb1ELb1ELb1ELb0EEENS1_21CollectiveEpilogueFwdINS6_IJSA_SC_SB_EEES9_NS_10bfloat16_tESG_Li256ELb1ELb1ELb1ELb1EEENS1_36VarlenDynamicPersistentTileSchedulerILi128ELi160ELi256ELi128ELb1ELb1ELb1ELb0ELb1ELb1EEEEEEEEEvNT_6ParamsE)
        /*0098*/ 	.word	0x00000004


	//----- nvinfo : EIATTR_FRAME_SIZE
	.align		4
.L_36:
        /*009c*/ 	.byte	0x04, 0x11
        /*009e*/ 	.short	(.L_38 - .L_37)
	.align		4
.L_37:
        /*00a0*/ 	.word	index@(_ZN7cutlass13device_kernelIN5flash11enable_sm90INS1_16FlashAttnFwdSm90INS1_25CollectiveMainloopFwdSm90ILi2EN4cute5tupleIJNS5_1CILi1EEES8_S8_EEENS6_IJNS7_ILi128EEENS7_ILi160EEENS7_ILi192EEEEEELi192ENS_12float_e4m3_tEfNS_4arch4Sm90ELb0ELb0ELb1ELb1ELb0ELb1ELb0ELb1ELb1ELb1ELb1ELb0EEENS1_21CollectiveEpilogueFwdINS6_IJSA_SC_SB_EEES9_NS_10bfloat16_tESG_Li256ELb1ELb1ELb1ELb1EEENS1_36VarlenDynamicPersistentTileSchedulerILi128ELi160ELi256ELi128ELb1ELb1ELb1ELb0ELb1ELb1EEEEEEEEEvNT_6ParamsE)
        /*00a4*/ 	.word	0x00000000


	//----- nvinfo : EIATTR_REGCOUNT
	.align		4
.L_38:
        /*00a8*/ 	.byte	0x04, 0x2f
        /*00aa*/ 	.short	(.L_40 - .L_39)
	.align		4
.L_39:
        /*00ac*/ 	.word	index@(_ZN7cutlass13device_kernelIN5flash11enable_sm90INS1_16FlashAttnFwdSm90INS1_25CollectiveMainloopFwdSm90ILi2EN4cute5tupleIJNS5_1CILi1EEES8_S8_EEENS6_IJNS7_ILi128EEENS7_ILi160EEENS7_ILi192EEEEEELi192ENS_12float_e4m3_tEfNS_4arch4Sm90ELb0ELb0ELb1ELb1ELb0ELb0ELb0ELb1ELb1ELb1ELb1ELb0EEENS1_21CollectiveEpilogueFwdINS6_IJSA_SC_SB_EEES9_NS_10bfloat16_tESG_Li256ELb1ELb1ELb1ELb1EEENS1_36VarlenDynamicPersistentTileSchedulerILi128ELi160ELi256ELi128ELb1ELb1ELb1ELb0ELb1ELb1EEEEEEEEEvNT_6ParamsE)
        /*00b0*/ 	.word	0x00000004


	//----- nvinfo : EIATTR_FRAME_SIZE
	.align		4
.L_40:
        /*00b4*/ 	.byte	0x04, 0x11
        /*00b6*/ 	.short	(.L_42 - .L_41)
	.align		4
.L_41:
        /*00b8*/ 	.word	index@(_ZN7cutlass13device_kernelIN5flash11enable_sm90INS1_16FlashAttnFwdSm90INS1_25CollectiveMainloopFwdSm90ILi2EN4cute5tupleIJNS5_1CILi1EEES8_S8_EEENS6_IJNS7_ILi128EEENS7_ILi160EEENS7_ILi192EEEEEELi192ENS_12float_e4m3_tEfNS_4arch4Sm90ELb0ELb0ELb1ELb1ELb0ELb0ELb0ELb1ELb1ELb1ELb1ELb0EEENS1_21CollectiveEpilogueFwdINS6_IJSA_SC_SB_EEES9_NS_10bfloat16_tESG_Li256ELb1ELb1ELb1ELb1EEENS1_36VarlenDynamicPersistentTileSchedulerILi128ELi160ELi256ELi128ELb1ELb1ELb1ELb0ELb1ELb1EEEEEEEEEvNT_6ParamsE)
        /*00bc*/ 	.word	0x00000000


	//----- nvinfo : EIATTR_REGCOUNT
	.align		4
.L_42:
        /*00c0*/ 	.byte	0x04, 0x2f
        /*00c2*/ 	.short	(.L_44 - .L_43)
	.align		4
.L_43:
        /*00c4*/ 	.word	index@(_ZN7cutlass13device_kernelIN5flash11enable_sm90INS1_16FlashAttnFwdSm90INS1_25CollectiveMainloopFwdSm90ILi2EN4cute5tupleIJNS5_1CILi1EEES8_S8_EEENS6_IJNS7_ILi128EEENS7_ILi160EEENS7_ILi192EEEEEELi192ENS_12float_e4m3_tEfNS_4arch4Sm90ELb0ELb0ELb1ELb0ELb0ELb0ELb0ELb1ELb1ELb1ELb1ELb0EEENS1_21CollectiveEpilogueFwdINS6_IJSA_SC_SB_EEES9_NS_10bfloat16_tESG_Li256ELb0ELb1ELb1ELb1EEENS1_19SingleTileSchedulerILb0ELb1ELb1ELi128EEEEEEEEEvNT_6ParamsE)
        /*00c8*/ 	.word	0x00000004


	//----- nvinfo : EIATTR_FRAME_SIZE
	.align		4
.L_44:
        /*00cc*/ 	.byte	0x04, 0x11
        /*00ce*/ 	.short	(.L_46 - .L_45)
	.align		4
.L_45:
        /*00d0*/ 	.word	index@(_ZN7cutlass13device_kernelIN5flash11enable_sm90INS1_16FlashAttnFwdSm90INS1_25CollectiveMainloopFwdSm90ILi2EN4cute5tupleIJNS5_1CILi1EEES8_S8_EEENS6_IJNS7_ILi128EEENS7_ILi160EEENS7_ILi192EEEEEELi192ENS_12float_e4m3_tEfNS_4arch4Sm90ELb0ELb0ELb1ELb0ELb0ELb0ELb0ELb1ELb1ELb1ELb1ELb0EEENS1_21CollectiveEpilogueFwdINS6_IJSA_SC_SB_EEES9_NS_10bfloat16_tESG_Li256ELb0ELb1ELb1ELb1EEENS1_19SingleTileSchedulerILb0ELb1ELb1ELi128EEEEEEEEEvNT_6ParamsE)
        /*00d4*/ 	.word	0x00000000


	//----- nvinfo : EIATTR_MIN_STACK_SIZE
	.align		4
.L_46:
        /*00d8*/ 	.byte	0x04, 0x12
        /*00da*/ 	.short	(.L_48 - .L_47)
	.align		4
.L_47:
        /*00dc*/ 	.word	index@(_ZN7cutlass13device_kernelIN5flash11enable_sm90INS1_16FlashAttnFwdSm90INS1_25CollectiveMainloopFwdSm90ILi2EN4cute5tupleIJNS5_1CILi1EEES8_S8_EEENS6_IJNS7_ILi128EEENS7_ILi160EEENS7_ILi192EEEEEELi192ENS_12float_e4m3_tEfNS_4arch4Sm90ELb0ELb0ELb1ELb0ELb0ELb0ELb0ELb1ELb1ELb1ELb1ELb0EEENS1_21CollectiveEpilogueFwdINS6_IJSA_SC_SB_EEES9_NS_10bfloat16_tESG_Li256ELb0ELb1ELb1ELb1EEENS1_19SingleTileSchedulerILb0ELb1ELb1ELi128EEEEEEEEEvNT_6ParamsE)
        /*00e0*/ 	.word	0x00000000


	//----- nvinfo : EIATTR_MIN_STACK_SIZE
	.align		4
.L_48:
        /*00e4*/ 	.byte	0x04, 0x12
        /*00e6*/ 	.short	(.L_50 - .L_49)
	.align		4
.L_49:
        /*00e8*/ 	.word	index@(_ZN7cutlass13device_kernelIN5flash11enable_sm90INS1_16FlashAttnFwdSm90INS1_25CollectiveMainloopFwdSm90ILi2EN4cute5tupleIJNS5_1CILi1EEES8_S8_EEENS6_IJNS7_ILi128EEENS7_ILi160EEENS7_ILi192EEEEEELi192ENS_12float_e4m3_tEfNS_4arch4Sm90ELb0ELb0ELb1ELb1ELb0ELb0ELb0ELb1ELb1ELb1ELb1ELb0EEENS1_21CollectiveEpilogueFwdINS6_IJSA_SC_SB_EEES9_NS_10bfloat16_tESG_Li256ELb1ELb1ELb1ELb1EEENS1_36VarlenDynamicPersistentTileSchedulerILi128ELi160ELi256ELi128ELb1ELb1ELb1ELb0ELb1ELb1EEEEEEEEEvNT_6ParamsE)
        /*00ec*/ 	.word	0x00000000


	//----- nvinfo : EIATTR_MIN_STACK_SIZE
	.align		4
.L_50:
        /*00f0*/ 	.byte	0x04, 0x12
        /*00f2*/ 	.short	(.L_52 - .L_51)
	.align		4
.L_51:
        /*00f4*/ 	.word	index@(_ZN7cutlass13device_kernelIN5flash11enable_sm90INS1_16FlashAttnFwdSm90INS1_25CollectiveMainloopFwdSm90ILi2EN4cute5tupleIJNS5_1CILi1EEES8_S8_EEENS6_IJNS7_ILi128EEENS7_ILi160EEENS7_ILi192EEEEEELi192ENS_12float_e4m3_tEfNS_4arch4Sm90ELb0ELb0ELb1ELb1ELb0ELb1ELb0ELb1ELb1ELb1ELb1ELb0EEENS1_21CollectiveEpilogueFwdINS6_IJSA_SC_SB_EEES9_NS_10bfloat16_tESG_Li256ELb1ELb1ELb1ELb1EEENS1_36VarlenDynamicPersistentTileSchedulerILi128ELi160ELi256ELi128ELb1ELb1ELb1ELb0ELb1ELb1EEEEEEEEEvNT_6ParamsE)
        /*00f8*/ 	.word	0x00000000


	//----- nvinfo : EIATTR_MIN_STACK_SIZE
	.align		4
.L_52:
        /*00fc*/ 	.byte	0x04, 0x12
        /*00fe*/ 	.short	(.L_54 - .L_53)
	.align		4
.L_53:
        /*0100*/ 	.word	index@(_ZN7cutlass13device_kernelIN5flash11enable_sm90INS1_16FlashAttnFwdSm90INS1_25CollectiveMainloopFwdSm90ILi2EN4cute5tupleIJNS5_1CILi1EEES8_S8_EEENS6_IJNS7_ILi128EEESA_NS7_ILi192EEEEEELi192ENS_12float_e4m3_tEfNS_4arch4Sm90ELb0ELb1ELb1ELb0ELb0ELb0ELb0ELb1ELb1ELb1ELb1ELb0EEENS1_21CollectiveEpilogueFwdINS6_IJSA_SB_SA_EEES9_NS_10bfloat16_tESF_Li256ELb0ELb1ELb1ELb1EEENS1_19SingleTileSchedulerILb0ELb1ELb1ELi128EEEEEEEEEvNT_6ParamsE)
        /*0104*/ 	.word	0x00000000


	//----- nvinfo : EIATTR_MIN_STACK_SIZE
	.align		4
.L_54:
        /*0108*/ 	.byte	0x04, 0x12
        /*010a*/ 	.short	(.L_56 - .L_55)
	.align		4
.L_55:
        /*010c*/ 	.word	index@(_ZN7cutlass13device_kernelIN5flash11enable_sm90INS1_16FlashAttnFwdSm90INS1_25CollectiveMainloopFwdSm90ILi2EN4cute5tupleIJNS5_1CILi1EEES8_S8_EEENS6_IJNS7_ILi128EEESA_NS7_ILi192EEEEEELi192ENS_12float_e4m3_tEfNS_4arch4Sm90ELb0ELb1ELb1ELb1ELb0ELb0ELb0ELb1ELb1ELb1ELb1ELb0EEENS1_21CollectiveEpilogueFwdINS6_IJSA_SB_SA_EEES9_NS_10bfloat16_tESF_Li256ELb1ELb1ELb1ELb1EEENS1_36VarlenDynamicPersistentTileSchedulerILi128ELi128ELi256ELi128ELb1ELb1ELb1ELb1ELb0ELb1EEEEEEEEEvNT_6ParamsE)
        /*0110*/ 	.word	0x00000000


	//----- nvinfo : EIATTR_MIN_STACK_SIZE
	.align		4
.L_56:
        /*0114*/ 	.byte	0x04, 0x12
        /*0116*/ 	.short	(.L_58 - .L_57)
	.align		4
.L_57:
        /*0118*/ 	.word	index@(_ZN7cutlass13device_kernelIN5flash11enable_sm90INS1_16FlashAttnFwdSm90INS1_25CollectiveMainloopFwdSm90ILi2EN4cute5tupleIJNS5_1CILi1EEES8_S8_EEENS6_IJNS7_ILi128EEESA_NS7_ILi192EEEEEELi192ENS_12float_e4m3_tEfNS_4arch4Sm90ELb0ELb1ELb1ELb1ELb0ELb1ELb0ELb1ELb1ELb1ELb1ELb0EEENS1_21CollectiveEpilogueFwdINS6_IJSA_SB_SA_EEES9_NS_10bfloat16_tESF_Li256ELb1ELb1ELb1ELb1EEENS1_36VarlenDynamicPersistentTileSchedulerILi128ELi128ELi256ELi128ELb1ELb1ELb1ELb1ELb0ELb1EEEEEEEEEvNT_6ParamsE)
        /*011c*/ 	.word	0x00000000


	//----- nvinfo : EIATTR_MIN_STACK_SIZE
	.align		4
.L_58:
        /*0120*/ 	.byte	0x04, 0x12
        /*0122*/ 	.short	(.L_60 - .L_59)
	.align		4
.L_59:
        /*0124*/ 	.word	index@(_ZN7cutlass13device_kernelIN5flash11enable_sm90INS1_16FlashAttnFwdSm90INS1_25CollectiveMainloopFwdSm90ILi2EN4cute5tupleIJNS5_1CILi1EEES8_S8_EEENS6_IJNS7_ILi128EEENS7_ILi160EEENS7_ILi192EEEEEELi192ENS_12float_e4m3_tEfNS_4arch4Sm90ELb1ELb0ELb1ELb0ELb0ELb0ELb0ELb1ELb1ELb1ELb1ELb0EEENS1_21CollectiveEpilogueFwdINS6_IJSA_SC_SB_EEES9_NS_10bfloat16_tESG_Li256ELb0ELb1ELb1ELb1EEENS1_19SingleTileSchedulerILb0ELb1ELb1ELi128EEEEEEEEEvNT_6ParamsE)
        /*0128*/ 	.word	0x00000000


	//----- nvinfo : EIATTR_MIN_STACK_SIZE
	.align		4
.L_60:
        /*012c*/ 	.byte	0x04, 0x12
        /*012e*/ 	.short	(.L_62 - .L_61)
	.align		4
.L_61:
        /*0130*/ 	.word	index@(_ZN7cutlass13device_kernelIN5flash11enable_sm90INS1_16FlashAttnFwdSm90INS1_25CollectiveMainloopFwdSm90ILi2EN4cute5tupleIJNS5_1CILi1EEES8_S8_EEENS6_IJNS7_ILi128EEENS7_ILi160EEENS7_ILi192EEEEEELi192ENS_12float_e4m3_tEfNS_4arch4Sm90ELb1ELb0ELb1ELb1ELb0ELb0ELb0ELb1ELb1ELb1ELb1ELb0EEENS1_21CollectiveEpilogueFwdINS6_IJSA_SC_SB_EEES9_NS_10bfloat16_tESG_Li256ELb1ELb1ELb1ELb1EEENS1_36VarlenDynamicPersistentTileSchedulerILi128ELi160ELi256ELi128ELb1ELb1ELb1ELb1ELb1ELb1EEEEEEEEEvNT_6ParamsE)
        /*0134*/ 	.word	0x00000000


	//----- nvinfo : EIATTR_MIN_STACK_SIZE
	.align		4
.L_62:
        /*0138*/ 	.byte	0x04, 0x12
        /*013a*/ 	.short	(.L_64 - .L_63)
	.align		4
.L_63:
        /*013c*/ 	.word	index@(_ZN7cutlass13device_kernelIN5flash11enable_sm90INS1_16FlashAttnFwdSm90INS1_25CollectiveMainloopFwdSm90ILi2EN4cute5tupleIJNS5_1CILi1EEES8_S8_EEENS6_IJNS7_ILi128EEENS7_ILi160EEENS7_ILi192EEEEEELi192ENS_12float_e4m3_tEfNS_4arch4Sm90ELb1ELb0ELb1ELb1ELb0ELb1ELb0ELb1ELb1ELb1ELb1ELb0EEENS1_21CollectiveEpilogueFwdINS6_IJSA_SC_SB_EEES9_NS_10bfloat16_tESG_Li256ELb1ELb1ELb1ELb1EEENS1_36VarlenDynamicPersistentTileSchedulerILi128ELi160ELi256ELi128ELb1ELb1ELb1ELb1ELb1ELb1EEEEEEEEEvNT_6ParamsE)
        /*0140*/ 	.word	0x00000000
.L_64:


//--------------------- .nv.compat                --------------------------
	.section	.nv.compat,"",@"SHT_CUDA_COMPAT_INFO"
	.align	4
        /*0000*/ 	.byte	0x02, 0x09, 0x01, 0x00, 0x02, 0x02, 0x01, 0x00, 0x02, 0x05, 0x05, 0x00, 0x03, 0x07, 0x01, 0x01
        /*0010*/ 	.byte	0x02, 0x03, 0x00, 0x00, 0x02, 0x06, 0x01, 0x00, 0x04, 0x0b, 0x08, 0x00, 0x09, 0x00, 0x00, 0x00
        /*0020*/ 	.byte	0x00, 0x00, 0x00, 0x00


//--------------------- .nv.info._ZN7cutlass13device_kernelIN5flash11enable_sm90INS1_16FlashAttnFwdSm90INS1_25CollectiveMainloopFwdSm90ILi2EN4cute5tupleIJNS5_1CILi1EEES8_S8_EEENS6_IJNS7_ILi128EEENS7_ILi160EEENS7_ILi192EEEEEELi192ENS_12float_e4m3_tEfNS_4arch4Sm90ELb0ELb0ELb1ELb0ELb0ELb0ELb0ELb1ELb1ELb1ELb1ELb0EEENS1_21CollectiveEpilogueFwdINS6_IJSA_SC_SB_EEES9_NS_10bfloat16_tESG_Li256ELb0ELb1ELb1ELb1EEENS1_19SingleTileSchedulerILb0ELb1ELb1ELi128EEEEEEEEEvNT_6ParamsE --------------------------
	.section	.nv.info._ZN7cutlass13device_kernelIN5flash11enable_sm90INS1_16FlashAttnFwdSm90INS1_25CollectiveMainloopFwdSm90ILi2EN4cute5tupleIJNS5_1CILi1EEES8_S8_EEENS6_IJNS7_ILi128EEENS7_ILi160EEENS7_ILi192EEEEEELi192ENS_12float_e4m3_tEfNS_4arch4Sm90ELb0ELb0ELb1ELb0ELb0ELb0ELb0ELb1ELb1ELb1ELb1ELb0EEENS1_21CollectiveEpilogueFwdINS6_IJSA_SC_SB_EEES9_NS_10bfloat16_tESG_Li256ELb0ELb1ELb1ELb1EEENS1_19SingleTileSchedulerILb0ELb1ELb1ELi128EEEEEEEEEvNT_6ParamsE,"",@"SHT_CUDA_INFO"
	.sectionflags	@""
	.align	4


	//----- nvinfo : EIATTR_CUDA_API_VERSION
	.align		4
        /*0000*/ 	.byte	0x04, 0x37
        /*0002*/ 	.short	(.L_66 - .L_65)
.L_65:
        /*0004*/ 	.word	0x00000082


	//----- nvinfo : EIATTR_KPARAM_INFO
	.align		4
.L_66:
        /*0008*/ 	.byte	0x04, 0x17
        /*000a*/ 	.short	(.L_68 - .L_67)
.L_67:
        /*000c*/ 	.word	0x00000000
        /*0010*/ 	.short	0x0000
        /*0012*/ 	.short	0x0000
        /*0014*/ 	.byte	0x00, 0xf0, 0x01, 0x28


	//----- nvinfo : EIATTR_SPARSE_MMA_MASK
	.align		4
.L_68:
        /*0018*/ 	.byte	0x03, 0x50
        /*001a*/ 	.short	0x0000


	//----- nvinfo : EIATTR_MAXREG_COUNT
	.align		4
        /*001c*/ 	.byte	0x03, 0x1b
        /*001e*/ 	.short	0x00a8


	//----- nvinfo : EIATTR_MERCURY_ISA_VERSION
	.align		4
        /*0020*/ 	.byte	0x03, 0x5f
        /*0022*/ 	.short	0x0101


	//----- nvinfo : EIATTR_VRC_CTA_INIT_COUNT
	.align		4
        /*0024*/ 	.byte	0x02, 0x4a
	.zero		1
	.zero		1


	//----- nvinfo : EIATTR_EXIT_INSTR_OFFSETS
	.align		4
        /*0028*/ 	.byte	0x04, 0x1c
        /*002a*/ 	.short	(.L_70 - .L_69)


	//   ....[0]....
.L_69:
        /*002c*/ 	.word	0x00000010


	//----- nvinfo : EIATTR_MAX_THREADS
	.align		4
.L_70:
        /*0030*/ 	.byte	0x04, 0x05
        /*0032*/ 	.short	(.L_72 - .L_71)
.L_71:
        /*0034*/ 	.word	0x00000180
        /*0038*/ 	.word	0x00000001
        /*003c*/ 	.word	0x00000001


	//----- nvinfo : EIATTR_CBANK_PARAM_SIZE
	.align		4
.L_72:
        /*0040*/ 	.byte	0x03, 0x19
        /*0042*/ 	.short	0x0a00


	//----- nvinfo : EIATTR_PARAM_CBANK
	.align		4
        /*0044*/ 	.byte	0x04, 0x0a
        /*0046*/ 	.short	(.L_74 - .L_73)
	.align		4
.L_73:
        /*0048*/ 	.word	index@(.nv.constant0._ZN7cutlass13device_kernelIN5flash11enable_sm90INS1_16FlashAttnFwdSm90INS1_25CollectiveMainloopFwdSm90ILi2EN4cute5tupleIJNS5_1CILi1EEES8_S8_EEENS6_IJNS7_ILi128EEENS7_ILi160EEENS7_ILi192EEEEEELi192ENS_12float_e4m3_tEfNS_4arch4Sm90ELb0ELb0ELb1ELb0ELb0ELb0ELb0ELb1ELb1ELb1ELb1ELb0EEENS1_21CollectiveEpilogueFwdINS6_IJSA_SC_SB_EEES9_NS_10bfloat16_tESG_Li256ELb0ELb1ELb1ELb1EEENS1_19SingleTileSchedulerILb0ELb1ELb1ELi128EEEEEEEEEvNT_6ParamsE)
        /*004c*/ 	.short	0x0380
        /*004e*/ 	.short	0x0a00


	//----- nvinfo : EIATTR_SW_WAR
	.align		4
.L_74:
        /*0050*/ 	.byte	0x04, 0x36
        /*0052*/ 	.short	(.L_76 - .L_75)
.L_75:
        /*0054*/ 	.word	0x00000008
.L_76:


//--------------------- .nv.info._ZN7cutlass13device_kernelIN5flash11enable_sm90INS1_16FlashAttnFwdSm90INS1_25CollectiveMainloopFwdSm90ILi2EN4cute5tupleIJNS5_1CILi1EEES8_S8_EEENS6_IJNS7_ILi128EEENS7_ILi160EEENS7_ILi192EEEEEELi192ENS_12float_e4m3_tEfNS_4arch4Sm90ELb0ELb0ELb1ELb1ELb0ELb0ELb0ELb1ELb1ELb1ELb1ELb0EEENS1_21CollectiveEpilogueFwdINS6_IJSA_SC_SB_EEES9_NS_10bfloat16_tESG_Li256ELb1ELb1ELb1ELb1EEENS1_36VarlenDynamicPersistentTileSchedulerILi128ELi160ELi256ELi128ELb1ELb1ELb1ELb0ELb1ELb1EEEEEEEEEvNT_6ParamsE --------------------------
	.section	.nv.info._ZN7cutlass13device_kernelIN5flash11enable_sm90INS1_16FlashAttnFwdSm90INS1_25CollectiveMainloopFwdSm90ILi2EN4cute5tupleIJNS5_1CILi1EEES8_S8_EEENS6_IJNS7_ILi128EEENS7_ILi160EEENS7_ILi192EEEEEELi192ENS_12float_e4m3_tEfNS_4arch4Sm90ELb0ELb0ELb1ELb1ELb0ELb0ELb0ELb1ELb1ELb1ELb1ELb0EEENS1_21CollectiveEpilogueFwdINS6_IJSA_SC_SB_EEES9_NS_10bfloat16_tESG_Li256ELb1ELb1ELb1ELb1EEENS1_36VarlenDynamicPersistentTileSchedulerILi128ELi160ELi256ELi128ELb1ELb1ELb1ELb0ELb1ELb1EEEEEEEEEvNT_6ParamsE,"",@"SHT_CUDA_INFO"
	.sectionflags	@""
	.align	4


	//----- nvinfo : EIATTR_CUDA_API_VERSION
	.align		4
        /*0000*/ 	.byte	0x04, 0x37
        /*0002*/ 	.short	(.L_78 - .L_77)
.L_77:
        /*0004*/ 	.word	0x00000082


	//----- nvinfo : EIATTR_KPARAM_INFO
	.align		4
.L_78:
        /*0008*/ 	.byte	0x04, 0x17
        /*000a*/ 	.short	(.L_80 - .L_79)
.L_79:
        /*000c*/ 	.word	0x00000000
        /*0010*/ 	.short	0x0000
        /*0012*/ 	.short	0x0000
        /*0014*/ 	.byte	0x00, 0xf0, 0x01, 0x2a


	//----- nvinfo : EIATTR_SPARSE_MMA_MASK
	.align		4
.L_80:
        /*0018*/ 	.byte	0x03, 0x50
        /*001a*/ 	.short	0x0000


	//----- nvinfo : EIATTR_MAXREG_COUNT
	.align		4
        /*001c*/ 	.byte	0x03, 0x1b
        /*001e*/ 	.short	0x00a8


	//----- nvinfo : EIATTR_MERCURY_ISA_VERSION
	.align		4
        /*0020*/ 	.byte	0x03, 0x5f
        /*0022*/ 	.short	0x0101


	//----- nvinfo : EIATTR_VRC_CTA_INIT_COUNT
	.align		4
        /*0024*/ 	.byte	0x02, 0x4a
	.zero		1
	.zero		1


	//----- nvinfo : EIATTR_EXIT_INSTR_OFFSETS
	.align		4
        /*0028*/ 	.byte	0x04, 0x1c
        /*002a*/ 	.short	(.L_82 - .L_81)


	//   ....[0]....
.L_81:
        /*002c*/ 	.word	0x00000010


	//----- nvinfo : EIATTR_MAX_THREADS
	.align		4
.L_82:
        /*0030*/ 	.byte	0x04, 0x05
        /*0032*/ 	.short	(.L_84 - .L_83)
.L_83:
        /*0034*/ 	.word	0x00000180
        /*0038*/ 	.word	0x00000001
        /*003c*/ 	.word	0x00000001


	//----- nvinfo : EIATTR_CBANK_PARAM_SIZE
	.align		4
.L_84:
        /*0040*/ 	.byte	0x03, 0x19
        /*0042*/ 	.short	0x0a80


	//----- nvinfo : EIATTR_PARAM_CBANK
	.align		4
        /*0044*/ 	.byte	0x04, 0x0a
        /*0046*/ 	.short	(.L_86 - .L_85)
	.align		4
.L_85:
        /*0048*/ 	.word	index@(.nv.constant0._ZN7cutlass13device_kernelIN5flash11enable_sm90INS1_16FlashAttnFwdSm90INS1_25CollectiveMainloopFwdSm90ILi2EN4cute5tupleIJNS5_1CILi1EEES8_S8_EEENS6_IJNS7_ILi128EEENS7_ILi160EEENS7_ILi192EEEEEELi192ENS_12float_e4m3_tEfNS_4arch4Sm90ELb0ELb0ELb1ELb1ELb0ELb0ELb0ELb1ELb1ELb1ELb1ELb0EEENS1_21CollectiveEpilogueFwdINS6_IJSA_SC_SB_EEES9_NS_10bfloat16_tESG_Li256ELb1ELb1ELb1ELb1EEENS1_36VarlenDynamicPersistentTileSchedulerILi128ELi160ELi256ELi128ELb1ELb1ELb1ELb0ELb1ELb1EEEEEEEEEvNT_6ParamsE)
        /*004c*/ 	.short	0x0380
        /*004e*/ 	.short	0x0a80


	//----- nvinfo : EIATTR_SW_WAR
	.align		4
.L_86:
        /*0050*/ 	.byte	0x04, 0x36
        /*0052*/ 	.short	(.L_88 - .L_87)
.L_87:
        /*0054*/ 	.word	0x00000008
.L_88:


//--------------------- .nv.info._ZN7cutlass13device_kernelIN5flash11enable_sm90INS1_16FlashAttnFwdSm90INS1_25CollectiveMainloopFwdSm90ILi2EN4cute5tupleIJNS5_1CILi1EEES8_S8_EEENS6_IJNS7_ILi128EEENS7_ILi160EEENS7_ILi192EEEEEELi192ENS_12float_e4m3_tEfNS_4arch4Sm90ELb0ELb0ELb1ELb1ELb0ELb1ELb0ELb1ELb1ELb1ELb1ELb0EEENS1_21CollectiveEpilogueFwdINS6_IJSA_SC_SB_EEES9_NS_10bfloat16_tESG_Li256ELb1ELb1ELb1ELb1EEENS1_36VarlenDynamicPersistentTileSchedulerILi128ELi160ELi256ELi128ELb1ELb1ELb1ELb0ELb1ELb1EEEEEEEEEvNT_6ParamsE --------------------------
	.section	.nv.info._ZN7cutlass13device_kernelIN5flash11enable_sm90INS1_16FlashAttnFwdSm90INS1_25CollectiveMainloopFwdSm90ILi2EN4cute5tupleIJNS5_1CILi1EEES8_S8_EEENS6_IJNS7_ILi128EEENS7_ILi160EEENS7_ILi192EEEEEELi192ENS_12float_e4m3_tEfNS_4arch4Sm90ELb0ELb0ELb1ELb1ELb0ELb1ELb0ELb1ELb1ELb1ELb1ELb0EEENS1_21CollectiveEpilogueFwdINS6_IJSA_SC_SB_EEES9_NS_10bfloat16_tESG_Li256ELb1ELb1ELb1ELb1EEENS1_36VarlenDynamicPersistentTileSchedulerILi128ELi160ELi256ELi128ELb1ELb1ELb1ELb0ELb1ELb1EEEEEEEEEvNT_6ParamsE,"",@"SHT_CUDA_INFO"
	.sectionflags	@""
	.align	4


	//----- nvinfo : EIATTR_CUDA_API_VERSION
	.align		4
        /*0000*/ 	.byte	0x04, 0x37
        /*0002*/ 	.short	(.L_90 - .L_89)
.L_89:
        /*0004*/ 	.word	0x00000082


	//----- nvinfo : EIATTR_KPARAM_INFO
	.align		4
.L_90:
        /*0008*/ 	.byte	0x04, 0x17
        /*000a*/ 	.short	(.L_92 - .L_91)
.L_91:
        /*000c*/ 	.word	0x00000000
        /*0010*/ 	.short	0x0000
        /*0012*/ 	.short	0x0000
        /*0014*/ 	.byte	0x00, 0xf0, 0x01, 0x2a


	//----- nvinfo : EIATTR_SPARSE_MMA_MASK
	.align		4
.L_92:
        /*0018*/ 	.byte	0x03, 0x50
        /*001a*/ 	.short	0x0000


	//----- nvinfo : EIATTR_MAXREG_COUNT
	.align		4
        /*001c*/ 	.byte	0x03, 0x1b
        /*001e*/ 	.short	0x00a8


	//----- nvinfo : EIATTR_MERCURY_ISA_VERSION
	.align		4
        /*0020*/ 	.byte	0x03, 0x5f
        /*0022*/ 	.short	0x0101


	//----- nvinfo : EIATTR_VRC_CTA_INIT_COUNT
	.align		4
        /*0024*/ 	.byte	0x02, 0x4a
	.zero		1
	.zero		1


	//----- nvinfo : EIATTR_EXIT_INSTR_OFFSETS
	.align		4
        /*0028*/ 	.byte	0x04, 0x1c
        /*002a*/ 	.short	(.L_94 - .L_93)


	//   ....[0]....
.L_93:
        /*002c*/ 	.word	0x00000010


	//----- nvinfo : EIATTR_MAX_THREADS
	.align		4
.L_94:
        /*0030*/ 	.byte	0x04, 0x05
        /*0032*/ 	.short	(.L_96 - .L_95)
.L_95:
        /*0034*/ 	.word	0x00000180
        /*0038*/ 	.word	0x00000001
        /*003c*/ 	.word	0x00000001


	//----- nvinfo : EIATTR_CBANK_PARAM_SIZE
	.align		4
.L_96:
        /*0040*/ 	.byte	0x03, 0x19
        /*0042*/ 	.short	0x0a80


	//----- nvinfo : EIATTR_PARAM_CBANK
	.align		4
        /*0044*/ 	.byte	0x04, 0x0a
        /*0046*/ 	.short	(.L_98 - .L_97)
	.align		4
.L_97:
        /*0048*/ 	.word	index@(.nv.constant0._ZN7cutlass13device_kernelIN5flash11enable_sm90INS1_16FlashAttnFwdSm90INS1_25CollectiveMainloopFwdSm90ILi2EN4cute5tupleIJNS5_1CILi1EEES8_S8_EEENS6_IJNS7_ILi128EEENS7_ILi160EEENS7_ILi192EEEEEELi192ENS_12float_e4m3_tEfNS_4arch4Sm90ELb0ELb0ELb1ELb1ELb0ELb1ELb0ELb1ELb1ELb1ELb1ELb0EEENS1_21CollectiveEpilogueFwdINS6_IJSA_SC_SB_EEES9_NS_10bfloat16_tESG_Li256ELb1ELb1ELb1ELb1EEENS1_36VarlenDynamicPersistentTileSchedulerILi128ELi160ELi256ELi128ELb1ELb1ELb1ELb0ELb1ELb1EEEEEEEEEvNT_6ParamsE)
        /*004c*/ 	.short	0x0380
        /*004e*/ 	.short	0x0a80


	//----- nvinfo : EIATTR_SW_WAR
	.align		4
.L_98:
        /*0050*/ 	.byte	0x04, 0x36
        /*0052*/ 	.short	(.L_100 - .L_99)
.L_99:
        /*0054*/ 	.word	0x00000008
.L_100:


//--------------------- .nv.info._ZN7cutlass13device_kernelIN5flash11enable_sm90INS1_16FlashAttnFwdSm90INS1_25CollectiveMainloopFwdSm90ILi2EN4cute5tupleIJNS5_1CILi1EEES8_S8_EEENS6_IJNS7_ILi128EEESA_NS7_ILi192EEEEEELi192ENS_12float_e4m3_tEfNS_4arch4Sm90ELb0ELb1ELb1ELb0ELb0ELb0ELb0ELb1ELb1ELb1ELb1ELb0EEENS1_21CollectiveEpilogueFwdINS6_IJSA_SB_SA_EEES9_NS_10bfloat16_tESF_Li256ELb0ELb1ELb1ELb1EEENS1_19SingleTileSchedulerILb0ELb1ELb1ELi128EEEEEEEEEvNT_6ParamsE --------------------------
	.section	.nv.info._ZN7cutlass13device_kernelIN5flash11enable_sm90INS1_16FlashAttnFwdSm90INS1_25CollectiveMainloopFwdSm90ILi2EN4cute5tupleIJNS5_1CILi1EEES8_S8_EEENS6_IJNS7_ILi128EEESA_NS7_ILi192EEEEEELi192ENS_12float_e4m3_tEfNS_4arch4Sm90ELb0ELb1ELb1ELb0ELb0ELb0ELb0ELb1ELb1ELb1ELb1ELb0EEENS1_21CollectiveEpilogueFwdINS6_IJSA_SB_SA_EEES9_NS_10bfloat16_tESF_Li256ELb0ELb1ELb1ELb1EEENS1_19SingleTileSchedulerILb0ELb1ELb1ELi128EEEEEEEEEvNT_6ParamsE,"",@"SHT_CUDA_INFO"
	.sectionflags	@""
	.align	4


	//----- nvinfo : EIATTR_CUDA_API_VERSION
	.align		4
        /*0000*/ 	.byte	0x04, 0x37
        /*0002*/ 	.short	(.L_102 - .L_101)
.L_101:
        /*0004*/ 	.word	0x00000082


	//----- nvinfo : EIATTR_KPARAM_INFO
	.align		4
.L_102:
        /*0008*/ 	.byte	0x04, 0x17
        /*000a*/ 	.short	(.L_104 - .L_103)
.L_103:
        /*000c*/ 	.word	0x00000000
        /*0010*/ 	.short	0x0000
        /*0012*/ 	.short	0x0000
        /*0014*/ 	.byte	0x00, 0xf0, 0x01, 0x28


	//----- nvinfo : EIATTR_SPARSE_MMA_MASK
	.align		4
.L_104:
        /*0018*/ 	.byte	0x03, 0x50
        /*001a*/ 	.short	0x0000


	//----- nvinfo : EIATTR_MAXREG_COUNT
	.align		4
        /*001c*/ 	.byte	0x03, 0x1b
        /*001e*/ 	.short	0x00a8


	//----- nvinfo : EIATTR_MERCURY_ISA_VERSION
	.align		4
        /*0020*/ 	.byte	0x03, 0x5f
        /*0022*/ 	.short	0x0101


	//----- nvinfo : EIATTR_VRC_CTA_INIT_COUNT
	.align		4
        /*0024*/ 	.byte	0x02, 0x4a
	.zero		1
	.zero		1


	//----- nvinfo : EIATTR_EXIT_INSTR_OFFSETS
	.align		4
        /*0028*/ 	.byte	0x04, 0x1c
        /*002a*/ 	.short	(.L_106 - .L_105)


	//   ....[0]....
.L_105:
        /*002c*/ 	.word	0x00000010


	//----- nvinfo : EIATTR_MAX_THREADS
	.align		4
.L_106:
        /*0030*/ 	.byte	0x04, 0x05
        /*0032*/ 	.short	(.L_108 - .L_107)
.L_107:
        /*0034*/ 	.word	0x00000180
        /*0038*/ 	.word	0x00000001
        /*003c*/ 	.word	0x00000001


	//----- nvinfo : EIATTR_CBANK_PARAM_SIZE
	.align		4
.L_108:
        /*0040*/ 	.byte	0x03, 0x19
        /*0042*/ 	.short	0x0a00


	//----- nvinfo : EIATTR_PARAM_CBANK
	.align		4
        /*0044*/ 	.byte	0x04, 0x0a
        /*0046*/ 	.short	(.L_110 - .L_109)
	.align		4
.L_109:
        /*0048*/ 	.word	index@(.nv.constant0._ZN7cutlass13device_kernelIN5flash11enable_sm90INS1_16FlashAttnFwdSm90INS1_25CollectiveMainloopFwdSm90ILi2EN4cute5tupleIJNS5_1CILi1EEES8_S8_EEENS6_IJNS7_ILi128EEESA_NS7_ILi192EEEEEELi192ENS_12float_e4m3_tEfNS_4arch4Sm90ELb0ELb1ELb1ELb0ELb0ELb0ELb0ELb1ELb1ELb1ELb1ELb0EEENS1_21CollectiveEpilogueFwdINS6_IJSA_SB_SA_EEES9_NS_10bfloat16_tESF_Li256ELb0ELb1ELb1ELb1EEENS1_19SingleTileSchedulerILb0ELb1ELb1ELi128EEEEEEEEEvNT_6ParamsE)
        /*004c*/ 	.short	0x0380
        /*004e*/ 	.short	0x0a00


	//----- nvinfo : EIATTR_SW_WAR
	.align		4
.L_110:
        /*0050*/ 	.byte	0x04, 0x36
        /*0052*/ 	.short	(.L_112 - .L_111)
.L_111:
        /*0054*/ 	.word	0x00000008
.L_112:


//--------------------- .nv.info._ZN7cutlass13device_kernelIN5flash11enable_sm90INS1_16FlashAttnFwdSm90INS1_25CollectiveMainloopFwdSm90ILi2EN4cute5tupleIJNS5_1CILi1EEES8_S8_EEENS6_IJNS7_ILi128EEESA_NS7_ILi192EEEEEELi192ENS_12float_e4m3_tEfNS_4arch4Sm90ELb0ELb1ELb1ELb1ELb0ELb0ELb0ELb1ELb1ELb1ELb1ELb0EEENS1_21CollectiveEpilogueFwdINS6_IJSA_SB_SA_EEES9_NS_10bfloat16_tESF_Li256ELb1ELb1ELb1ELb1EEENS1_36VarlenDynamicPersistentTileSchedulerILi128ELi128ELi256ELi128ELb1ELb1ELb1ELb1ELb0ELb1EEEEEEEEEvNT_6ParamsE --------------------------
	.section	.nv.info._ZN7cutlass13device_kernelIN5flash11enable_sm90INS1_16FlashAttnFwdSm90INS1_25CollectiveMainloopFwdSm90ILi2EN4cute5tupleIJNS5_1CILi1EEES8_S8_EEENS6_IJNS7_ILi128EEESA_NS7_ILi192EEEEEELi192ENS_12float_e4m3_tEfNS_4arch4Sm90ELb0ELb1ELb1ELb1ELb0ELb0ELb0ELb1ELb1ELb1ELb1ELb0EEENS1_21CollectiveEpilogueFwdINS6_IJSA_SB_SA_EEES9_NS_10bfloat16_tESF_Li256ELb1ELb1ELb1ELb1EEENS1_36VarlenDynamicPersistentTileSchedulerILi128ELi128ELi256ELi128ELb1ELb1ELb1ELb1ELb0ELb1EEEEEEEEEvNT_6ParamsE,"",@"SHT_CUDA_INFO"
	.sectionflags	@""
	.align	4


	//----- nvinfo : EIATTR_CUDA_API_VERSION
	.align		4
        /*0000*/ 	.byte	0x04, 0x37
        /*0002*/ 	.short	(.L_114 - .L_113)
.L_113:
        /*0004*/ 	.word	0x00000082


	//----- nvinfo : EIATTR_KPARAM_INFO
	.align		4
.L_114:
        /*0008*/ 	.byte	0x04, 0x17
        /*000a*/ 	.short	(.L_116 - .L_115)
.L_115:
        /*000c*/ 	.word	0x00000000
        /*0010*/ 	.short	0x0000
        /*0012*/ 	.short	0x0000
        /*0014*/ 	.byte	0x00, 0xf0, 0x01, 0x2a


	//----- nvinfo : EIATTR_SPARSE_MMA_MASK
	.align		4
.L_116:
        /*0018*/ 	.byte	0x03, 0x50
        /*001a*/ 	.short	0x0000


	//----- nvinfo : EIATTR_MAXREG_COUNT
	.align		4
        /*001c*/ 	.byte	0x03, 0x1b
        /*001e*/ 	.short	0x00a8


	//----- nvinfo : EIATTR_MERCURY_ISA_VERSION
	.align		4
        /*0020*/ 	.byte	0x03, 0x5f
        /*0022*/ 	.short	0x0101


	//----- nvinfo : EIATTR_VRC_CTA_INIT_COUNT
	.align		4
        /*0024*/ 	.byte	0x02, 0x4a
	.zero		1
	.zero		1


	//----- nvinfo : EIATTR_EXIT_INSTR_OFFSETS
	.align		4
        /*0028*/ 	.byte	0x04, 0x1c
        /*002a*/ 	.short	(.L_118 - .L_117)


	//   ....[0]....
.L_117:
        /*002c*/ 	.word	0x00000010


	//----- nvinfo : EIATTR_MAX_THREADS
	.align		4
.L_118:
        /*0030*/ 	.byte	0x04, 0x05
        /*0032*/ 	.short	(.L_120 - .L_119)
.L_119:
        /*0034*/ 	.word	0x00000180
        /*0038*/ 	.word	0x00000001
        /*003c*/ 	.word	0x00000001


	//----- nvinfo : EIATTR_CBANK_PARAM_SIZE
	.align		4
.L_120:
        /*0040*/ 	.byte	0x03, 0x19
        /*0042*/ 	.short	0x0a80


	//----- nvinfo : EIATTR_PARAM_CBANK
	.align		4
        /*0044*/ 	.byte	0x04, 0x0a
        /*0046*/ 	.short	(.L_122 - .L_121)
	.align		4
.L_121:
        /*0048*/ 	.word	index@(.nv.constant0._ZN7cutlass13device_kernelIN5flash11enable_sm90INS1_16FlashAttnFwdSm90INS1_25CollectiveMainloopFwdSm90ILi2EN4cute5tupleIJNS5_1CILi1EEES8_S8_EEENS6_IJNS7_ILi128EEESA_NS7_ILi192EEEEEELi192ENS_12float_e4m3_tEfNS_4arch4Sm90ELb0ELb1ELb1ELb1ELb0ELb0ELb0ELb1ELb1ELb1ELb1ELb0EEENS1_21CollectiveEpilogueFwdINS6_IJSA_SB_SA_EEES9_NS_10bfloat16_tESF_Li256ELb1ELb1ELb1ELb1EEENS1_36VarlenDynamicPersistentTileSchedulerILi128ELi128ELi256ELi128ELb1ELb1ELb1ELb1ELb0ELb1EEEEEEEEEvNT_6ParamsE)
        /*004c*/ 	.short	0x0380
        /*004e*/ 	.short	0x0a80


	//----- nvinfo : EIATTR_SW_WAR
	.align		4
.L_122:
        /*0050*/ 	.byte	0x04, 0x36
        /*0052*/ 	.short	(.L_124 - .L_123)
.L_123:
        /*0054*/ 	.word	0x00000008
.L_124:


//--------------------- .nv.info._ZN7cutlass13device_kernelIN5flash11enable_sm90INS1_16FlashAttnFwdSm90INS1_25CollectiveMainloopFwdSm90ILi2EN4cute5tupleIJNS5_1CILi1EEES8_S8_EEENS6_IJNS7_ILi128EEESA_NS7_ILi192EEEEEELi192ENS_12float_e4m3_tEfNS_4arch4Sm90ELb0ELb1ELb1ELb1ELb0ELb1ELb0ELb1ELb1ELb1ELb1ELb0EEENS1_21CollectiveEpilogueFwdINS6_IJSA_SB_SA_EEES9_NS_10bfloat16_tESF_Li256ELb1ELb1ELb1ELb1EEENS1_36VarlenDynamicPersistentTileSchedulerILi128ELi128ELi256ELi128ELb1ELb1ELb1ELb1ELb0ELb1EEEEEEEEEvNT_6ParamsE --------------------------
	.section	.nv.info._ZN7cutlass13device_kernelIN5flash11enable_sm90INS1_16FlashAttnFwdSm90INS1_25CollectiveMainloopFwdSm90ILi2EN4cute5tupleIJNS5_1CILi1EEES8_S8_EEENS6_IJNS7_ILi128EEESA_NS7_ILi192EEEEEELi192ENS_12float_e4m3_tEfNS_4arch4Sm90ELb0ELb1ELb1ELb1ELb0ELb1ELb0ELb1ELb1ELb1ELb1ELb0EEENS1_21CollectiveEpilogueFwdINS6_IJSA_SB_SA_EEES9_NS_10bfloat16_tESF_Li256ELb1ELb1ELb1ELb1EEENS1_36VarlenDynamicPersistentTileSchedulerILi128ELi128ELi256ELi128ELb1ELb1ELb1ELb1ELb0ELb1EEEEEEEEEvNT_6ParamsE,"",@"SHT_CUDA_INFO"
	.sectionflags	@""
	.align	4


	//----- nvinfo : EIATTR_CUDA_API_VERSION
	.align		4
        /*0000*/ 	.byte	0x04, 0x37
        /*0002*/ 	.short	(.L_126 - .L_125)
.L_125:
        /*0004*/ 	.word	0x00000082


	//----- nvinfo : EIATTR_KPARAM_INFO
	.align		4
.L_126:
        /*0008*/ 	.byte	0x04, 0x17
        /*000a*/ 	.short	(.L_128 - .L_127)
.L_127:
        /*000c*/ 	.word	0x00000000
        /*0010*/ 	.short	0x0000
        /*0012*/ 	.short	0x0000
        /*0014*/ 	.byte	0x00, 0xf0, 0x01, 0x2a


	//----- nvinfo : EIATTR_SPARSE_MMA_MASK
	.align		4
.L_128:
        /*0018*/ 	.byte	0x03, 0x50
        /*001a*/ 	.short	0x0000


	//----- nvinfo : EIATTR_MAXREG_COUNT
	.align		4
        /*001c*/ 	.byte	0x03, 0x1b
        /*001e*/ 	.short	0x00a8


	//----- nvinfo : EIATTR_MERCURY_ISA_VERSION
	.align		4
        /*0020*/ 	.byte	0x03, 0x5f
        /*0022*/ 	.short	0x0101


	//----- nvinfo : EIATTR_VRC_CTA_INIT_COUNT
	.align		4
        /*0024*/ 	.byte	0x02, 0x4a
	.zero		1
	.zero		1


	//----- nvinfo : EIATTR_EXIT_INSTR_OFFSETS
	.align		4
        /*0028*/ 	.byte	0x04, 0x1c
        /*002a*/ 	.short	(.L_130 - .L_129)


	//   ....[0]....
.L_129:
        /*002c*/ 	.word	0x00000010


	//----- nvinfo : EIATTR_MAX_THREADS
	.align		4
.L_130:
        /*0030*/ 	.byte	0x04, 0x05
        /*0032*/ 	.short	(.L_132 - .L_131)
.L_131:
        /*0034*/ 	.word	0x00000180
        /*0038*/ 	.word	0x00000001
        /*003c*/ 	.word	0x00000001


	//----- nvinfo : EIATTR_CBANK_PARAM_SIZE
	.align		4
.L_132:
        /*0040*/ 	.byte	0x03, 0x19
        /*0042*/ 	.short	0x0a80


	//----- nvinfo : EIATTR_PARAM_CBANK
	.align		4
        /*0044*/ 	.byte	0x04, 0x0a
        /*0046*/ 	.short	(.L_134 - .L_133)
	.align		4
.L_133:
        /*0048*/ 	.word	index@(.nv.constant0._ZN7cutlass13device_kernelIN5flash11enable_sm90INS1_16FlashAttnFwdSm90INS1_25CollectiveMainloopFwdSm90ILi2EN4cute5tupleIJNS5_1CILi1EEES8_S8_EEENS6_IJNS7_ILi128EEESA_NS7_ILi192EEEEEELi192ENS_12float_e4m3_tEfNS_4arch4Sm90ELb0ELb1ELb1ELb1ELb0ELb1ELb0ELb1ELb1ELb1ELb1ELb0EEENS1_21CollectiveEpilogueFwdINS6_IJSA_SB_SA_EEES9_NS_10bfloat16_tESF_Li256ELb1ELb1ELb1ELb1EEENS1_36VarlenDynamicPersistentTileSchedulerILi128ELi128ELi256ELi128ELb1ELb1ELb1ELb1ELb0ELb1EEEEEEEEEvNT_6ParamsE)
        /*004c*/ 	.short	0x0380
        /*004e*/ 	.short	0x0a80


	//----- nvinfo : EIATTR_SW_WAR
	.align		4
.L_134:
        /*0050*/ 	.byte	0x04, 0x36
        /*0052*/ 	.short	(.L_136 - .L_135)
.L_135:
        /*0054*/ 	.word	0x00000008
.L_136:


//--------------------- .nv.info._ZN7cutlass13device_kernelIN5flash11enable_sm90INS1_16FlashAttnFwdSm90INS1_25CollectiveMainloopFwdSm90ILi2EN4cute5tupleIJNS5_1CILi1EEES8_S8_EEENS6_IJNS7_ILi128EEENS7_ILi160EEENS7_ILi192EEEEEELi192ENS_12float_e4m3_tEfNS_4arch4Sm90ELb1ELb0ELb1ELb0ELb0ELb0ELb0ELb1ELb1ELb1ELb1ELb0EEENS1_21CollectiveEpilogueFwdINS6_IJSA_SC_SB_EEES9_NS_10bfloat16_tESG_Li256ELb0ELb1ELb1ELb1EEENS1_19SingleTileSchedulerILb0ELb1ELb1ELi128EEEEEEEEEvNT_6ParamsE --------------------------
	.section	.nv.info._ZN7cutlass13device_kernelIN5flash11enable_sm90INS1_16FlashAttnFwdSm90INS1_25CollectiveMainloopFwdSm90ILi2EN4cute5tupleIJNS5_1CILi1EEES8_S8_EEENS6_IJNS7_ILi128EEENS7_ILi160EEENS7_ILi192EEEEEELi192ENS_12float_e4m3_tEfNS_4arch4Sm90ELb1ELb0ELb1ELb0ELb0ELb0ELb0ELb1ELb1ELb1ELb1ELb0EEENS1_21CollectiveEpilogueFwdINS6_IJSA_SC_SB_EEES9_NS_10bfloat16_tESG_Li256ELb0ELb1ELb1ELb1EEENS1_19SingleTileSchedulerILb0ELb1ELb1ELi128EEEEEEEEEvNT_6ParamsE,"",@"SHT_CUDA_INFO"
	.sectionflags	@""
	.align	4


	//----- nvinfo : EIATTR_CUDA_API_VERSION
	.align		4
        /*0000*/ 	.byte	0x04, 0x37
        /*0002*/ 	.short	(.L_138 - .L_137)
.L_137:
        /*0004*/ 	.word	0x00000082


	//----- nvinfo : EIATTR_KPARAM_INFO
	.align		4
.L_138:
        /*0008*/ 	.byte	0x04, 0x17
        /*000a*/ 	.short	(.L_140 - .L_139)
.L_139:
        /*000c*/ 	.word	0x00000000
        /*0010*/ 	.short	0x0000
        /*0012*/ 	.short	0x0000
        /*0014*/ 	.byte	0x00, 0xf0, 0x01, 0x28


	//----- nvinfo : EIATTR_SPARSE_MMA_MASK
	.align		4
.L_140:
        /*0018*/ 	.byte	0x03, 0x50
        /*001a*/ 	.short	0x0000


	//----- nvinfo : EIATTR_MAXREG_COUNT
	.align		4
        /*001c*/ 	.byte	0x03, 0x1b
        /*001e*/ 	.short	0x00a8


	//----- nvinfo : EIATTR_MERCURY_ISA_VERSION
	.align		4
        /*0020*/ 	.byte	0x03, 0x5f
        /*0022*/ 	.short	0x0101


	//----- nvinfo : EIATTR_VRC_CTA_INIT_COUNT
	.align		4
        /*0024*/ 	.byte	0x02, 0x4a
	.zero		1
	.zero		1


	//----- nvinfo : EIATTR_EXIT_INSTR_OFFSETS
	.align		4
        /*0028*/ 	.byte	0x04, 0x1c
        /*002a*/ 	.short	(.L_142 - .L_141)


	//   ....[0]....
.L_141:
        /*002c*/ 	.word	0x00000010


	//----- nvinfo : EIATTR_MAX_THREADS
	.align		4
.L_142:
        /*0030*/ 	.byte	0x04, 0x05
        /*0032*/ 	.short	(.L_144 - .L_143)
.L_143:
        /*0034*/ 	.word	0x00000180
        /*0038*/ 	.word	0x00000001
        /*003c*/ 	.word	0x00000001


	//----- nvinfo : EIATTR_CBANK_PARAM_SIZE
	.align		4
.L_144:
        /*0040*/ 	.byte	0x03, 0x19
        /*0042*/ 	.short	0x0a00


	//----- nvinfo : EIATTR_PARAM_CBANK
	.align		4
        /*0044*/ 	.byte	0x04, 0x0a
        /*0046*/ 	.short	(.L_146 - .L_145)
	.align		4
.L_145:
        /*0048*/ 	.word	index@(.nv.constant0._ZN7cutlass13device_kernelIN5flash11enable_sm90INS1_16FlashAttnFwdSm90INS1_25CollectiveMainloopFwdSm90ILi2EN4cute5tupleIJNS5_1CILi1EEES8_S8_EEENS6_IJNS7_ILi128EEENS7_ILi160EEENS7_ILi192EEEEEELi192ENS_12float_e4m3_tEfNS_4arch4Sm90ELb1ELb0ELb1ELb0ELb0ELb0ELb0ELb1ELb1ELb1ELb1ELb0EEENS1_21CollectiveEpilogueFwdINS6_IJSA_SC_SB_EEES9_NS_10bfloat16_tESG_Li256ELb0ELb1ELb1ELb1EEENS1_19SingleTileSchedulerILb0ELb1ELb1ELi128EEEEEEEEEvNT_6ParamsE)
        /*004c*/ 	.short	0x0380
        /*004e*/ 	.short	0x0a00


	//----- nvinfo : EIATTR_SW_WAR
	.align		4
.L_146:
        /*0050*/ 	.byte	0x04, 0x36
        /*0052*/ 	.short	(.L_148 - .L_147)
.L_147:
        /*0054*/ 	.word	0x00000008
.L_148:


//--------------------- .nv.info._ZN7cutlass13device_kernelIN5flash11enable_sm90INS1_16FlashAttnFwdSm90INS1_25CollectiveMainloopFwdSm90ILi2EN4cute5tupleIJNS5_1CILi1EEES8_S8_EEENS6_IJNS7_ILi128EEENS7_ILi160EEENS7_ILi192EEEEEELi192ENS_12float_e4m3_tEfNS_4arch4Sm90ELb1ELb0ELb1ELb1ELb0ELb0ELb0ELb1ELb1ELb1ELb1ELb0EEENS1_21CollectiveEpilogueFwdINS6_IJSA_SC_SB_EEES9_NS_10bfloat16_tESG_Li256ELb1ELb1ELb1ELb1EEENS1_36VarlenDynamicPersistentTileSchedulerILi128ELi160ELi256ELi128ELb1ELb1ELb1ELb1ELb1ELb1EEEEEEEEEvNT_6ParamsE --------------------------
	.section	.nv.info._ZN7cutlass13device_kernelIN5flash11enable_sm90INS1_16FlashAttnFwdSm90INS1_25CollectiveMainloopFwdSm90ILi2EN4cute5tupleIJNS5_1CILi1EEES8_S8_EEENS6_IJNS7_ILi128EEENS7_ILi160EEENS7_ILi192EEEEEELi192ENS_12float_e4m3_tEfNS_4arch4Sm90ELb1ELb0ELb1ELb1ELb0ELb0ELb0ELb1ELb1ELb1ELb1ELb0EEENS1_21CollectiveEpilogueFwdINS6_IJSA_SC_SB_EEES9_NS_10bfloat16_tESG_Li256ELb1ELb1ELb1ELb1EEENS1_36VarlenDynamicPersistentTileSchedulerILi128ELi160ELi256ELi128ELb1ELb1ELb1ELb1ELb1ELb1EEEEEEEEEvNT_6ParamsE,"",@"SHT_CUDA_INFO"
	.sectionflags	@""
	.align	4


	//----- nvinfo : EIATTR_CUDA_API_VERSION
	.align		4
        /*0000*/ 	.byte	0x04, 0x37
        /*0002*/ 	.short	(.L_150 - .L_149)
.L_149:
        /*0004*/ 	.word	0x00000082


	//----- nvinfo : EIATTR_KPARAM_INFO
	.align		4
.L_150:
        /*0008*/ 	.byte	0x04, 0x17
        /*000a*/ 	.short	(.L_152 - .L_151)
.L_151:
        /*000c*/ 	.word	0x00000000
        /*0010*/ 	.short	0x0000
        /*0012*/ 	.short	0x0000
        /*0014*/ 	.byte	0x00, 0xf0, 0x01, 0x2a


	//----- nvinfo : EIATTR_SPARSE_MMA_MASK
	.align		4
.L_152:
        /*0018*/ 	.byte	0x03, 0x50
        /*001a*/ 	.short	0x0000


	//----- nvinfo : EIATTR_MAXREG_COUNT
	.align		4
        /*001c*/ 	.byte	0x03, 0x1b
        /*001e*/ 	.short	0x00a8


	//----- nvinfo : EIATTR_MERCURY_ISA_VERSION
	.align		4
        /*0020*/ 	.byte	0x03, 0x5f
        /*0022*/ 	.short	0x0101


	//----- nvinfo : EIATTR_VRC_CTA_INIT_COUNT
	.align		4
        /*0024*/ 	.byte	0x02, 0x4a
	.zero		1
	.zero		1


	//----- nvinfo : EIATTR_EXIT_INSTR_OFFSETS
	.align		4
        /*0028*/ 	.byte	0x04, 0x1c
        /*002a*/ 	.short	(.L_154 - .L_153)


	//   ....[0]....
.L_153:
        /*002c*/ 	.word	0x00000010


	//----- nvinfo : EIATTR_MAX_THREADS
	.align		4
.L_154:
        /*0030*/ 	.byte	0x04, 0x05
        /*0032*/ 	.short	(.L_156 - .L_155)
.L_155:
        /*0034*/ 	.word	0x00000180
        /*0038*/ 	.word	0x00000001
        /*003c*/ 	.word	0x00000001


	//----- nvinfo : EIATTR_CBANK_PARAM_SIZE
	.align		4
.L_156:
        /*0040*/ 	.byte	0x03, 0x19
        /*0042*/ 	.short	0x0a80


	//----- nvinfo : EIATTR_PARAM_CBANK
	.align		4
        /*0044*/ 	.byte	0x04, 0x0a
        /*0046*/ 	.short	(.L_158 - .L_157)
	.align		4
.L_157:
        /*0048*/ 	.word	index@(.nv.constant0._ZN7cutlass13device_kernelIN5flash11enable_sm90INS1_16FlashAttnFwdSm90INS1_25CollectiveMainloopFwdSm90ILi2EN4cute5tupleIJNS5_1CILi1EEES8_S8_EEENS6_IJNS7_ILi128EEENS7_ILi160EEENS7_ILi192EEEEEELi192ENS_12float_e4m3_tEfNS_4arch4Sm90ELb1ELb0ELb1ELb1ELb0ELb0ELb0ELb1ELb1ELb1ELb1ELb0EEENS1_21CollectiveEpilogueFwdINS6_IJSA_SC_SB_EEES9_NS_10bfloat16_tESG_Li256ELb1ELb1ELb1ELb1EEENS1_36VarlenDynamicPersistentTileSchedulerILi128ELi160ELi256ELi128ELb1ELb1ELb1ELb1ELb1ELb1EEEEEEEEEvNT_6ParamsE)
        /*004c*/ 	.short	0x0380
        /*004e*/ 	.short	0x0a80


	//----- nvinfo : EIATTR_SW_WAR
	.align		4
.L_158:
        /*0050*/ 	.byte	0x04, 0x36
        /*0052*/ 	.short	(.L_160 - .L_159)
.L_159:
        /*0054*/ 	.word	0x00000008
.L_160:


//--------------------- .nv.info._ZN7cutlass13device_kernelIN5flash11enable_sm90INS1_16FlashAttnFwdSm90INS1_25CollectiveMainloopFwdSm90ILi2EN4cute5tupleIJNS5_1CILi1EEES8_S8_EEENS6_IJNS7_ILi128EEENS7_ILi160EEENS7_ILi192EEEEEELi192ENS_12float_e4m3_tEfNS_4arch4Sm90ELb1ELb0ELb1ELb1ELb0ELb1ELb0ELb1ELb1ELb1ELb1ELb0EEENS1_21CollectiveEpilogueFwdINS6_IJSA_SC_SB_EEES9_NS_10bfloat16_tESG_Li256ELb1ELb1ELb1ELb1EEENS1_36VarlenDynamicPersistentTileSchedulerILi128ELi160ELi256ELi128ELb1ELb1ELb1ELb1ELb1ELb1EEEEEEEEEvNT_6ParamsE --------------------------
	.section	.nv.info._ZN7cutlass13device_kernelIN5flash11enable_sm90INS1_16FlashAttnFwdSm90INS1_25CollectiveMainloopFwdSm90ILi2EN4cute5tupleIJNS5_1CILi1EEES8_S8_EEENS6_IJNS7_ILi128EEENS7_ILi160EEENS7_ILi192EEEEEELi192ENS_12float_e4m3_tEfNS_4arch4Sm90ELb1ELb0ELb1ELb1ELb0ELb1ELb0ELb1ELb1ELb1ELb1ELb0EEENS1_21CollectiveEpilogueFwdINS6_IJSA_SC_SB_EEES9_NS_10bfloat16_tESG_Li256ELb1ELb1ELb1ELb1EEENS1_36VarlenDynamicPersistentTileSchedulerILi128ELi160ELi256ELi128ELb1ELb1ELb1ELb1ELb1ELb1EEEEEEEEEvNT_6ParamsE,"",@"SHT_CUDA_INFO"
	.sectionflags	@""
	.align	4


	//----- nvinfo : EIATTR_CUDA_API_VERSION
	.align		4
        /*0000*/ 	.byte	0x04, 0x37
        /*0002*/ 	.short	(.L_162 - .L_161)
.L_161:
        /*0004*/ 	.word	0x00000082


	//----- nvinfo : EIATTR_KPARAM_INFO
	.align		4
.L_162:
        /*0008*/ 	.byte	0x04, 0x17
        /*000a*/ 	.short	(.L_164 - .L_163)
.L_163:
        /*000c*/ 	.word	0x00000000
        /*0010*/ 	.short	0x0000
        /*0012*/ 	.short	0x0000
        /*0014*/ 	.byte	0x00, 0xf0, 0x01, 0x2a


	//----- nvinfo : EIATTR_SPARSE_MMA_MASK
	.align		4
.L_164:
        /*0018*/ 	.byte	0x03, 0x50
        /*001a*/ 	.short	0x0000


	//----- nvinfo : EIATTR_MAXREG_COUNT
	.align		4
        /*001c*/ 	.byte	0x03, 0x1b
        /*001e*/ 	.short	0x00a8


	//----- nvinfo : EIATTR_MERCURY_ISA_VERSION
	.align		4
        /*0020*/ 	.byte	0x03, 0x5f
        /*0022*/ 	.short	0x0101


	//----- nvinfo : EIATTR_VRC_CTA_INIT_COUNT
	.align		4
        /*0024*/ 	.byte	0x02, 0x4a
	.zero		1
	.zero		1


	//----- nvinfo : EIATTR_EXIT_INSTR_OFFSETS
	.align		4
        /*0028*/ 	.byte	0x04, 0x1c
        /*002a*/ 	.short	(.L_166 - .L_165)


	//   ....[0]....
.L_165:
        /*002c*/ 	.word	0x00000010


	//----- nvinfo : EIATTR_MAX_THREADS
	.align		4
.L_166:
        /*0030*/ 	.byte	0x04, 0x05
        /*0032*/ 	.short	(.L_168 - .L_167)
.L_167:
        /*0034*/ 	.word	0x00000180
        /*0038*/ 	.word	0x00000001
        /*003c*/ 	.word	0x00000001


	//----- nvinfo : EIATTR_CBANK_PARAM_SIZE
	.align		4
.L_168:
        /*0040*/ 	.byte	0x03, 0x19
        /*0042*/ 	.short	0x0a80


	//----- nvinfo : EIATTR_PARAM_CBANK
	.align		4
        /*0044*/ 	.byte	0x04, 0x0a
        /*0046*/ 	.short	(.L_170 - .L_169)
	.align		4
.L_169:
        /*0048*/ 	.word	index@(.nv.constant0._ZN7cutlass13device_kernelIN5flash11enable_sm90INS1_16FlashAttnFwdSm90INS1_25CollectiveMainloopFwdSm90ILi2EN4cute5tupleIJNS5_1CILi1EEES8_S8_EEENS6_IJNS7_ILi128EEENS7_ILi160EEENS7_ILi192EEEEEELi192ENS_12float_e4m3_tEfNS_4arch4Sm90ELb1ELb0ELb1ELb1ELb0ELb1ELb0ELb1ELb1ELb1ELb1ELb0EEENS1_21CollectiveEpilogueFwdINS6_IJSA_SC_SB_EEES9_NS_10bfloat16_tESG_Li256ELb1ELb1ELb1ELb1EEENS1_36VarlenDynamicPersistentTileSchedulerILi128ELi160ELi256ELi128ELb1ELb1ELb1ELb1ELb1ELb1EEEEEEEEEvNT_6ParamsE)
        /*004c*/ 	.short	0x0380
        /*004e*/ 	.short	0x0a80


	//----- nvinfo : EIATTR_SW_WAR
	.align		4
.L_170:
        /*0050*/ 	.byte	0x04, 0x36
        /*0052*/ 	.short	(.L_172 - .L_171)
.L_171:
        /*0054*/ 	.word	0x00000008
.L_172:


//--------------------- .nv.callgraph             --------------------------
	.section	.nv.callgraph,"",@"SHT_CUDA_CALLGRAPH"
	.align	4
	.sectionentsize	8
	.align		4
        /*0000*/ 	.word	0x00000000
	.align		4
        /*0004*/ 	.word	0xffffffff
	.align		4
        /*0008*/ 	.word	0x00000000
	.align		4
        /*000c*/ 	.word	0xfffffffe
	.align		4
        /*0010*/ 	.word	0x00000000
	.align		4
        /*0014*/ 	.word	0xfffffffd
	.align		4
        /*0018*/ 	.word	0x00000000
	.align		4
        /*001c*/ 	.word	0xfffffffc


//--------------------- .nv.constant4             --------------------------
	.section	.nv.constant4,"a",@progbits
	.align	8
	.align		8
.nv.constant4:
        /*0000*/ 	.dword	_ZN80_INTERNAL_db2e8898_44_flash_fwd_hdim192_e4m3_split_softcap_sm90_cu_744032ad_31784cuda3std3__45__cpo5beginE
	.align		8
        /*0008*/ 	.dword	_ZN80_INTERNAL_db2e8898_44_flash_fwd_hdim192_e4m3_split_softcap_sm90_cu_744032ad_31784cuda3std3__45__cpo3endE
	.align		8
        /*0010*/ 	.dword	_ZN80_INTERNAL_db2e8898_44_flash_fwd_hdim192_e4m3_split_softcap_sm90_cu_744032ad_31784cuda3std3__45__cpo6cbeginE
	.align		8
        /*0018*/ 	.dword	_ZN80_INTERNAL_db2e8898_44_flash_fwd_hdim192_e4m3_split_softcap_sm90_cu_744032ad_31784cuda3std3__45__cpo4cendE
	.align		8
        /*0020*/ 	.dword	_ZN80_INTERNAL_db2e8898_44_flash_fwd_hdim192_e4m3_split_softcap_sm90_cu_744032ad_31784cuda3std3__482_GLOBAL__N__db2e8898_44_flash_fwd_hdim192_e4m3_split_softcap_sm90_cu_744032ad_31786ignoreE
	.align		8
        /*0028*/ 	.dword	_ZN80_INTERNAL_db2e8898_44_flash_fwd_hdim192_e4m3_split_softcap_sm90_cu_744032ad_31784cuda3std3__419piecewise_constructE
	.align		8
        /*0030*/ 	.dword	_ZN80_INTERNAL_db2e8898_44_flash_fwd_hdim192_e4m3_split_softcap_sm90_cu_744032ad_31784cuda3std3__48in_placeE
	.align		8
        /*0038*/ 	.dword	_ZN80_INTERNAL_db2e8898_44_flash_fwd_hdim192_e4m3_split_softcap_sm90_cu_744032ad_31784cuda3std6ranges3__45__cpo4swapE
	.align		8
        /*0040*/ 	.dword	_ZN80_INTERNAL_db2e8898_44_flash_fwd_hdim192_e4m3_split_softcap_sm90_cu_744032ad_31784cuda3std6ranges3__45__cpo9iter_moveE
	.align		8
        /*0048*/ 	.dword	_ZN80_INTERNAL_db2e8898_44_flash_fwd_hdim192_e4m3_split_softcap_sm90_cu_744032ad_31784cute7productE
	.align		8
        /*0050*/ 	.dword	_ZN80_INTERNAL_db2e8898_44_flash_fwd_hdim192_e4m3_split_softcap_sm90_cu_744032ad_31784cute1_E


//--------------------- .text._ZN7cutlass13device_kernelIN5flash11enable_sm90INS1_16FlashAttnFwdSm90INS1_25CollectiveMainloopFwdSm90ILi2EN4cute5tupleIJNS5_1CILi1EEES8_S8_EEENS6_IJNS7_ILi128EEENS7_ILi160EEENS7_ILi192EEEEEELi192ENS_12float_e4m3_tEfNS_4arch4Sm90ELb0ELb0ELb1ELb0ELb0ELb0ELb0ELb1ELb1ELb1ELb1ELb0EEENS1_21CollectiveEpilogueFwdINS6_IJSA_SC_SB_EEES9_NS_10bfloat16_tESG_Li256ELb0ELb1ELb1ELb1EEENS1_19SingleTileSchedulerILb0ELb1ELb1ELi128EEEEEEEEEvNT_6ParamsE --------------------------
	.section	.text._ZN7cutlass13device_kernelIN5flash11enable_sm90INS1_16FlashAttnFwdSm90INS1_25CollectiveMainloopFwdSm90ILi2EN4cute5tupleIJNS5_1CILi1EEES8_S8_EEENS6_IJNS7_ILi128EEENS7_ILi160EEENS7_ILi192EEEEEELi192ENS_12float_e4m3_tEfNS_4arch4Sm90ELb0ELb0ELb1ELb0ELb0ELb0ELb0ELb1ELb1ELb1ELb1ELb0EEENS1_21CollectiveEpilogueFwdINS6_IJSA_SC_SB_EEES9_NS_10bfloat16_tESG_Li256ELb0ELb1ELb1ELb1EEENS1_19SingleTileSchedulerILb0ELb1ELb1ELi128EEEEEEEEEvNT_6ParamsE,"ax",@progbits
	.align	128
.text._ZN7cutlass13device_kernelIN5flash11enable_sm90INS1_16FlashAttnFwdSm90INS1_25CollectiveMainloopFwdSm90ILi2EN4cute5tupleIJNS5_1CILi1EEES8_S8_EEENS6_IJNS7_ILi128EEENS7_ILi160EEENS7_ILi192EEEEEELi192ENS_12float_e4m3_tEfNS_4arch4Sm90ELb0ELb0ELb1ELb0ELb0ELb0ELb0ELb1ELb1ELb1ELb1ELb0EEENS1_21CollectiveEpilogueFwdINS6_IJSA_SC_SB_EEES9_NS_10bfloat16_tESG_Li256ELb0ELb1ELb1ELb1EEENS1_19SingleTileSchedulerILb0ELb1ELb1ELi128EEEEEEEEEvNT_6ParamsE:
        .type           _ZN7cutlass13device_kernelIN5flash11enable_sm90INS1_16FlashAttnFwdSm90INS1_25CollectiveMainloopFwdSm90ILi2EN4cute5tupleIJNS5_1CILi1EEES8_S8_EEENS6_IJNS7_ILi128EEENS7_ILi160EEENS7_ILi192EEEEEELi192ENS_12float_e4m3_tEfNS_4arch4Sm90ELb0ELb0ELb1ELb0ELb0ELb0ELb0ELb1ELb1ELb1ELb1ELb0EEENS1_21CollectiveEpilogueFwdINS6_IJSA_SC_SB_EEES9_NS_10bfloat16_tESG_Li256ELb0ELb1ELb1ELb1EEENS1_19SingleTileSchedulerILb0ELb1ELb1ELi128EEEEEEEEEvNT_6ParamsE,@function
        .size           _ZN7cutlass13device_kernelIN5flash11enable_sm90INS1_16FlashAttnFwdSm90INS1_25CollectiveMainloopFwdSm90ILi2EN4cute5tupleIJNS5_1CILi1EEES8_S8_EEENS6_IJNS7_ILi128EEENS7_ILi160EEENS7_ILi192EEEEEELi192ENS_12float_e4m3_tEfNS_4arch4Sm90ELb0ELb0ELb1ELb0ELb0ELb0ELb0ELb1ELb1ELb1ELb1ELb0EEENS1_21CollectiveEpilogueFwdINS6_IJSA_SC_SB_EEES9_NS_10bfloat16_tESG_Li256ELb0ELb1ELb1ELb1EEENS1_19SingleTileSchedulerILb0ELb1ELb1ELi128EEEEEEEEEvNT_6ParamsE,(.L_x_9 - _ZN7cutlass13device_kernelIN5flash11enable_sm90INS1_16FlashAttnFwdSm90INS1_25CollectiveMainloopFwdSm90ILi2EN4cute5tupleIJNS5_1CILi1EEES8_S8_EEENS6_IJNS7_ILi128EEENS7_ILi160EEENS7_ILi192EEEEEELi192ENS_12float_e4m3_tEfNS_4arch4Sm90ELb0ELb0ELb1ELb0ELb0ELb0ELb0ELb1ELb1ELb1ELb1ELb0EEENS1_21CollectiveEpilogueFwdINS6_IJSA_SC_SB_EEES9_NS_10bfloat16_tESG_Li256ELb0ELb1ELb1ELb1EEENS1_19SingleTileSchedulerILb0ELb1ELb1ELi128EEEEEEEEEvNT_6ParamsE)
        .other          _ZN7cutlass13device_kernelIN5flash11enable_sm90INS1_16FlashAttnFwdSm90INS1_25CollectiveMainloopFwdSm90ILi2EN4cute5tupleIJNS5_1CILi1EEES8_S8_EEENS6_IJNS7_ILi128EEENS7_ILi160EEENS7_ILi192EEEEEELi192ENS_12float_e4m3_tEfNS_4arch4Sm90ELb0ELb0ELb1ELb0ELb0ELb0ELb0ELb1ELb1ELb1ELb1ELb0EEENS1_21CollectiveEpilogueFwdINS6_IJSA_SC_SB_EEES9_NS_10bfloat16_tESG_Li256ELb0ELb1ELb1ELb1EEENS1_19SingleTileSchedulerILb0ELb1ELb1ELi128EEEEEEEEEvNT_6ParamsE,@"STO_CUDA_ENTRY STV_DEFAULT"
_ZN7cutlass13device_kernelIN5flash11enable_sm90INS1_16FlashAttnFwdSm90INS1_25CollectiveMainloopFwdSm90ILi2EN4cute5tupleIJNS5_1CILi1EEES8_S8_EEENS6_IJNS7_ILi128EEENS7_ILi160EEENS7_ILi192EEEEEELi192ENS_12float_e4m3_tEfNS_4arch4Sm90ELb0ELb0ELb1ELb0ELb0ELb0ELb0ELb1ELb1ELb1ELb1ELb0EEENS1_21CollectiveEpilogueFwdINS6_IJSA_SC_SB_EEES9_NS_10bfloat16_tESG_Li256ELb0ELb1ELb1ELb1EEENS1_19SingleTileSchedulerILb0ELb1ELb1ELi128EEEEEEEEEvNT_6ParamsE:
[----:B------:R-:W-:Y:S01]  /*0000*/  LDC R1, c[0x0][0x37c] ;  /* 0x0000df00ff017b82 */ /* 0x000fe20000000800 */
[----:B------:R-:W-:Y:S05]  /*0010*/  EXIT ;  /* 0x000000000000794d */ /* 0x000fea0003800000 */
.L_x_0:
[----:B------:R-:W-:-:S00]  /*0020*/  BRA `(.L_x_0) ;  /* 0xfffffffc00fc7947 */ /* 0x000fc0000383ffff */
[----:B------:R-:W-:-:S00]  /*0030*/  NOP ;  /* 0x0000000000007918 */ /* 0x000fc00000000000 */
        /* <DEDUP_REMOVED lines=12> */
.L_x_9:


//--------------------- .text._ZN7cutlass13device_kernelIN5flash11enable_sm90INS1_16FlashAttnFwdSm90INS1_25CollectiveMainloopFwdSm90ILi2EN4cute5tupleIJNS5_1CILi1EEES8_S8_EEENS6_IJNS7_ILi128EEENS7_ILi160EEENS7_ILi192EEEEEELi192ENS_12float_e4m3_tEfNS_4arch4Sm90ELb0ELb0ELb1ELb1ELb0ELb0ELb0ELb1ELb1ELb1ELb1ELb0EEENS1_21CollectiveEpilogueFwdINS6_IJSA_SC_SB_EEES9_NS_10bfloat16_tESG_Li256ELb1ELb1ELb1ELb1EEENS1_36VarlenDynamicPersistentTileSchedulerILi128ELi160ELi256ELi128ELb1ELb1ELb1ELb0ELb1ELb1EEEEEEEEEvNT_6ParamsE --------------------------
	.section	.text._ZN7cutlass13device_kernelIN5flash11enable_sm90INS1_16FlashAttnFwdSm90INS1_25CollectiveMainloopFwdSm90ILi2EN4cute5tupleIJNS5_1CILi1EEES8_S8_EEENS6_IJNS7_ILi128EEENS7_ILi160EEENS7_ILi192EEEEEELi192ENS_12float_e4m3_tEfNS_4arch4Sm90ELb0ELb0ELb1ELb1ELb0ELb0ELb0ELb1ELb1ELb1ELb1ELb0EEENS1_21CollectiveEpilogueFwdINS6_IJSA_SC_SB_EEES9_NS_10bfloat16_tESG_Li256ELb1ELb1ELb1ELb1EEENS1_36VarlenDynamicPersistentTileSchedulerILi128ELi160ELi256ELi128ELb1ELb1ELb1ELb0ELb1ELb1EEEEEEEEEvNT_6ParamsE,"ax",@progbits
	.align	128
.text._ZN7cutlass13device_kernelIN5flash11enable_sm90INS1_16FlashAttnFwdSm90INS1_25CollectiveMainloopFwdSm90ILi2EN4cute5tupleIJNS5_1CILi1EEES8_S8_EEENS6_IJNS7_ILi128EEENS7_ILi160EEENS7_ILi192EEEEEELi192ENS_12float_e4m3_tEfNS_4arch4Sm90ELb0ELb0ELb1ELb1ELb0ELb0ELb0ELb1ELb1ELb1ELb1ELb0EEENS1_21CollectiveEpilogueFwdINS6_IJSA_SC_SB_EEES9_NS_10bfloat16_tESG_Li256ELb1ELb1ELb1ELb1EEENS1_36VarlenDynamicPersistentTileSchedulerILi128ELi160ELi256ELi128ELb1ELb1ELb1ELb0ELb1ELb1EEEEEEEEEvNT_6ParamsE:
        .type           _ZN7cutlass13device_kernelIN5flash11enable_sm90INS1_16FlashAttnFwdSm90INS1_25CollectiveMainloopFwdSm90ILi2EN4cute5tupleIJNS5_1CILi1EEES8_S8_EEENS6_IJNS7_ILi128EEENS7_ILi160EEENS7_ILi192EEEEEELi192ENS_12float_e4m3_tEfNS_4arch4Sm90ELb0ELb0ELb1ELb1ELb0ELb0ELb0ELb1ELb1ELb1ELb1ELb0EEENS1_21CollectiveEpilogueFwdINS6_IJSA_SC_SB_EEES9_NS_10bfloat16_tESG_Li256ELb1ELb1ELb1ELb1EEENS1_36VarlenDynamicPersistentTileSchedulerILi128ELi160ELi256ELi128ELb1ELb1ELb1ELb0ELb1ELb1EEEEEEEEEvNT_6ParamsE,@function
        .size           _ZN7cutlass13device_kernelIN5flash11enable_sm90INS1_16FlashAttnFwdSm90INS1_25CollectiveMainloopFwdSm90ILi2EN4cute5tupleIJNS5_1CILi1EEES8_S8_EEENS6_IJNS7_ILi128EEENS7_ILi160EEENS7_ILi192EEEEEELi192ENS_12float_e4m3_tEfNS_4arch4Sm90ELb0ELb0ELb1ELb1ELb0ELb0ELb0ELb1ELb1ELb1ELb1ELb0EEENS1_21CollectiveEpilogueFwdINS6_IJSA_SC_SB_EEES9_NS_10bfloat16_tESG_Li256ELb1ELb1ELb1ELb1EEENS1_36VarlenDynamicPersistentTileSchedulerILi128ELi160ELi256ELi128ELb1ELb1ELb1ELb0ELb1ELb1EEEEEEEEEvNT_6ParamsE,(.L_x_10 - _ZN7cutlass13device_kernelIN5flash11enable_sm90INS1_16FlashAttnFwdSm90INS1_25CollectiveMainloopFwdSm90ILi2EN4cute5tupleIJNS5_1CILi1EEES8_S8_EEENS6_IJNS7_ILi128EEENS7_ILi160EEENS7_ILi192EEEEEELi192ENS_12float_e4m3_tEfNS_4arch4Sm90ELb0ELb0ELb1ELb1ELb0ELb0ELb0ELb1ELb1ELb1ELb1ELb0EEENS1_21CollectiveEpilogueFwdINS6_IJSA_SC_SB_EEES9_NS_10bfloat16_tESG_Li256ELb1ELb1ELb1ELb1EEENS1_36VarlenDynamicPersistentTileSchedulerILi128ELi160ELi256ELi128ELb1ELb1ELb1ELb0ELb1ELb1EEEEEEEEEvNT_6ParamsE)
        .other          _ZN7cutlass13device_kernelIN5flash11enable_sm90INS1_16FlashAttnFwdSm90INS1_25CollectiveMainloopFwdSm90ILi2EN4cute5tupleIJNS5_1CILi1EEES8_S8_EEENS6_IJNS7_ILi128EEENS7_ILi160EEENS7_ILi192EEEEEELi192ENS_12float_e4m3_tEfNS_4arch4Sm90ELb0ELb0ELb1ELb1ELb0ELb0ELb0ELb1ELb1ELb1ELb1ELb0EEENS1_21CollectiveEpilogueFwdINS6_IJSA_SC_SB_EEES9_NS_10bfloat16_tESG_Li256ELb1ELb1ELb1ELb1EEENS1_36VarlenDynamicPersistentTileSchedulerILi128ELi160ELi256ELi128ELb1ELb1ELb1ELb0ELb1ELb1EEEEEEEEEvNT_6ParamsE,@"STO_CUDA_ENTRY STV_DEFAULT"
_ZN7cutlass13device_kernelIN5flash11enable_sm90INS1_16FlashAttnFwdSm90INS1_25CollectiveMainloopFwdSm90ILi2EN4cute5tupleIJNS5_1CILi1EEES8_S8_EEENS6_IJNS7_ILi128EEENS7_ILi160EEENS7_ILi192EEEEEELi192ENS_12float_e4m3_tEfNS_4arch4Sm90ELb0ELb0ELb1ELb1ELb0ELb0ELb0ELb1ELb1ELb1ELb1ELb0EEENS1_21CollectiveEpilogueFwdINS6_IJSA_SC_SB_EEES9_NS_10bfloat16_tESG_Li256ELb1ELb1ELb1ELb1EEENS1_36VarlenDynamicPersistentTileSchedulerILi128ELi160ELi256ELi128ELb1ELb1ELb1ELb0ELb1ELb1EEEEEEEEEvNT_6ParamsE:
[----:B------:R-:W-:Y:S01]  /*0000*/  LDC R1, c[0x0][0x37c] ;  /* 0x0000df00ff017b82 */ /* 0x000fe20000000800 */
[----:B------:R-:W-:Y:S05]  /*0010*/  EXIT ;  /* 0x000000000000794d */ /* 0x000fea0003800000 */
.L_x_1:
        /* <DEDUP_REMOVED lines=14> */
.L_x_10:


//--------------------- .text._ZN7cutlass13device_kernelIN5flash11enable_sm90INS1_16FlashAttnFwdSm90INS1_25CollectiveMainloopFwdSm90ILi2EN4cute5tupleIJNS5_1CILi1EEES8_S8_EEENS6_IJNS7_ILi128EEENS7_ILi160EEENS7_ILi192EEEEEELi192ENS_12float_e4m3_tEfNS_4arch4Sm90ELb0ELb0ELb1ELb1ELb0ELb1ELb0ELb1ELb1ELb1ELb1ELb0EEENS1_21CollectiveEpilogueFwdINS6_IJSA_SC_SB_EEES9_NS_10bfloat16_tESG_Li256ELb1ELb1ELb1ELb1EEENS1_36VarlenDynamicPersistentTileSchedulerILi128ELi160ELi256ELi128ELb1ELb1ELb1ELb0ELb1ELb1EEEEEEEEEvNT_6ParamsE --------------------------
	.section	.text._ZN7cutlass13device_kernelIN5flash11enable_sm90INS1_16FlashAttnFwdSm90INS1_25CollectiveMainloopFwdSm90ILi2EN4cute5tupleIJNS5_1CILi1EEES8_S8_EEENS6_IJNS7_ILi128EEENS7_ILi160EEENS7_ILi192EEEEEELi192ENS_12float_e4m3_tEfNS_4arch4Sm90ELb0ELb0ELb1ELb1ELb0ELb1ELb0ELb1ELb1ELb1ELb1ELb0EEENS1_21CollectiveEpilogueFwdINS6_IJSA_SC_SB_EEES9_NS_10bfloat16_tESG_Li256ELb1ELb1ELb1ELb1EEENS1_36VarlenDynamicPersistentTileSchedulerILi128ELi160ELi256ELi128ELb1ELb1ELb1ELb0ELb1ELb1EEEEEEEEEvNT_6ParamsE,"ax",@progbits
	.align	128
.text._ZN7cutlass13device_kernelIN5flash11enable_sm90INS1_16FlashAttnFwdSm90INS1_25CollectiveMainloopFwdSm90ILi2EN4cute5tupleIJNS5_1CILi1EEES8_S8_EEENS6_IJNS7_ILi128EEENS7_ILi160EEENS7_ILi192EEEEEELi192ENS_12float_e4m3_tEfNS_4arch4Sm90ELb0ELb0ELb1ELb1ELb0ELb1ELb0ELb1ELb1ELb1ELb1ELb0EEENS1_21CollectiveEpilogueFwdINS6_IJSA_SC_SB_EEES9_NS_10bfloat16_tESG_Li256ELb1ELb1ELb1ELb1EEENS1_36VarlenDynamicPersistentTileSchedulerILi128ELi160ELi256ELi128ELb1ELb1ELb1ELb0ELb1ELb1EEEEEEEEEvNT_6ParamsE:
        .type           _ZN7cutlass13device_kernelIN5flash11enable_sm90INS1_16FlashAttnFwdSm90INS1_25CollectiveMainloopFwdSm90ILi2EN4cute5tupleIJNS5_1CILi1EEES8_S8_EEENS6_IJNS7_ILi128EEENS7_ILi160EEENS7_ILi192EEEEEELi192ENS_12float_e4m3_tEfNS_4arch4Sm90ELb0ELb0ELb1ELb1ELb0ELb1ELb0ELb1ELb1ELb1ELb1ELb0EEENS1_21CollectiveEpilogueFwdINS6_IJSA_SC_SB_EEES9_NS_10bfloat16_tESG_Li256ELb1ELb1ELb1ELb1EEENS1_36VarlenDynamicPersistentTileSchedulerILi128ELi160ELi256ELi128ELb1ELb1ELb1ELb0ELb1ELb1EEEEEEEEEvNT_6ParamsE,@function
        .size           _ZN7cutlass13device_kernelIN5flash11enable_sm90INS1_16FlashAttnFwdSm90INS1_25CollectiveMainloopFwdSm90ILi2EN4cute5tupleIJNS5_1CILi1EEES8_S8_EEENS6_IJNS7_ILi128EEENS7_ILi160EEENS7_ILi192EEEEEELi192ENS_12float_e4m3_tEfNS_4arch4Sm90ELb0ELb0ELb1ELb1ELb0ELb1ELb0ELb1ELb1ELb1ELb1ELb0EEENS1_21CollectiveEpilogueFwdINS6_IJSA_SC_SB_EEES9_NS_10bfloat16_tESG_Li256ELb1ELb1ELb1ELb1EEENS1_36VarlenDynamicPersistentTileSchedulerILi128ELi160ELi256ELi128ELb1ELb1ELb1ELb0ELb1ELb1EEEEEEEEEvNT_6ParamsE,(.L_x_11 - _ZN7cutlass13device_kernelIN5flash11enable_sm90INS1_16FlashAttnFwdSm90INS1_25CollectiveMainloopFwdSm90ILi2EN4cute5tupleIJNS5_1CILi1EEES8_S8_EEENS6_IJNS7_ILi128EEENS7_ILi160EEENS7_ILi192EEEEEELi192ENS_12float_e4m3_tEfNS_4arch4Sm90ELb0ELb0ELb1ELb1ELb0ELb1ELb0ELb1ELb1ELb1ELb1ELb0EEENS1_21CollectiveEpilogueFwdINS6_IJSA_SC_SB_EEES9_NS_10bfloat16_tESG_Li256ELb1ELb1ELb1ELb1EEENS1_36VarlenDynamicPersistentTileSchedulerILi128ELi160ELi256ELi128ELb1ELb1ELb1ELb0ELb1ELb1EEEEEEEEEvNT_6ParamsE)
        .other          _ZN7cutlass13device_kernelIN5flash11enable_sm90INS1_16FlashAttnFwdSm90INS1_25CollectiveMainloopFwdSm90ILi2EN4cute5tupleIJNS5_1CILi1EEES8_S8_EEENS6_IJNS7_ILi128EEENS7_ILi160EEENS7_ILi192EEEEEELi192ENS_12float_e4m3_tEfNS_4arch4Sm90ELb0ELb0ELb1ELb1ELb0ELb1ELb0ELb1ELb1ELb1ELb1ELb0EEENS1_21CollectiveEpilogueFwdINS6_IJSA_SC_SB_EEES9_NS_10bfloat16_tESG_Li256ELb1ELb1ELb1ELb1EEENS1_36VarlenDynamicPersistentTileSchedulerILi128ELi160ELi256ELi128ELb1ELb1ELb1ELb0ELb1ELb1EEEEEEEEEvNT_6ParamsE,@"STO_CUDA_ENTRY STV_DEFAULT"
_ZN7cutlass13device_kernelIN5flash11enable_sm90INS1_16FlashAttnFwdSm90INS1_25CollectiveMainloopFwdSm90ILi2EN4cute5tupleIJNS5_1CILi1EEES8_S8_EEENS6_IJNS7_ILi128EEENS7_ILi160EEENS7_ILi192EEEEEELi192ENS_12float_e4m3_tEfNS_4arch4Sm90ELb0ELb0ELb1ELb1ELb0ELb1ELb0ELb1ELb1ELb1ELb1ELb0EEENS1_21CollectiveEpilogueFwdINS6_IJSA_SC_SB_EEES9_NS_10bfloat16_tESG_Li256ELb1ELb1ELb1ELb1EEENS1_36VarlenDynamicPersistentTileSchedulerILi128ELi160ELi256ELi128ELb1ELb1ELb1ELb0ELb1ELb1EEEEEEEEEvNT_6ParamsE:
[----:B------:R-:W-:Y:S01]  /*0000*/  LDC R1, c[0x0][0x37c] ;  /* 0x0000df00ff017b82 */ /* 0x000fe20000000800 */
[----:B------:R-:W-:Y:S05]  /*0010*/  EXIT ;  /* 0x000000000000794d */ /* 0x000fea0003800000 */
.L_x_2:
        /* <DEDUP_REMOVED lines=14> */
.L_x_11:


//--------------------- .text._ZN7cutlass13device_kernelIN5flash11enable_sm90INS1_16FlashAttnFwdSm90INS1_25CollectiveMainloopFwdSm90ILi2EN4cute5tupleIJNS5_1CILi1EEES8_S8_EEENS6_IJNS7_ILi128EEESA_NS7_ILi192EEEEEELi192ENS_12float_e4m3_tEfNS_4arch4Sm90ELb0ELb1ELb1ELb0ELb0ELb0ELb0ELb1ELb1ELb1ELb1ELb0EEENS1_21CollectiveEpilogueFwdINS6_IJSA_SB_SA_EEES9_NS_10bfloat16_tESF_Li256ELb0ELb1ELb1ELb1EEENS1_19SingleTileSchedulerILb0ELb1ELb1ELi128EEEEEEEEEvNT_6ParamsE --------------------------
	.section	.text._ZN7cutlass13device_kernelIN5flash11enable_sm90INS1_16FlashAttnFwdSm90INS1_25CollectiveMainloopFwdSm90ILi2EN4cute5tupleIJNS5_1CILi1EEES8_S8_EEENS6_IJNS7_ILi128EEESA_NS7_ILi192EEEEEELi192ENS_12float_e4m3_tEfNS_4arch4Sm90ELb0ELb1ELb1ELb0ELb0ELb0ELb0ELb1ELb1ELb1ELb1ELb0EEENS1_21CollectiveEpilogueFwdINS6_IJSA_SB_SA_EEES9_NS_10bfloat16_tESF_Li256ELb0ELb1ELb1ELb1EEENS1_19SingleTileSchedulerILb0ELb1ELb1ELi128EEEEEEEEEvNT_6ParamsE,"ax",@progbits
	.align	128
.text._ZN7cutlass13device_kernelIN5flash11enable_sm90INS1_16FlashAttnFwdSm90INS1_25CollectiveMainloopFwdSm90ILi2EN4cute5tupleIJNS5_1CILi1EEES8_S8_EEENS6_IJNS7_ILi128EEESA_NS7_ILi192EEEEEELi192ENS_12float_e4m3_tEfNS_4arch4Sm90ELb0ELb1ELb1ELb0ELb0ELb0ELb0ELb1ELb1ELb1ELb1ELb0EEENS1_21CollectiveEpilogueFwdINS6_IJSA_SB_SA_EEES9_NS_10bfloat16_tESF_Li256ELb0ELb1ELb1ELb1EEENS1_19SingleTileSchedulerILb0ELb1ELb1ELi128EEEEEEEEEvNT_6ParamsE:
        .type           _ZN7cutlass13device_kernelIN5flash11enable_sm90INS1_16FlashAttnFwdSm90INS1_25CollectiveMainloopFwdSm90ILi2EN4cute5tupleIJNS5_1CILi1EEES8_S8_EEENS6_IJNS7_ILi128EEESA_NS7_ILi192EEEEEELi192ENS_12float_e4m3_tEfNS_4arch4Sm90ELb0ELb1ELb1ELb0ELb0ELb0ELb0ELb1ELb1ELb1ELb1ELb0EEENS1_21CollectiveEpilogueFwdINS6_IJSA_SB_SA_EEES9_NS_10bfloat16_tESF_Li256ELb0ELb1ELb1ELb1EEENS1_19SingleTileSchedulerILb0ELb1ELb1ELi128EEEEEEEEEvNT_6ParamsE,@function
        .size           _ZN7cutlass13device_kernelIN5flash11enable_sm90INS1_16FlashAttnFwdSm90INS1_25CollectiveMainloopFwdSm90ILi2EN4cute5tupleIJNS5_1CILi1EEES8_S8_EEENS6_IJNS7_ILi128EEESA_NS7_ILi192EEEEEELi192ENS_12float_e4m3_tEfNS_4arch4Sm90ELb0ELb1ELb1ELb0ELb0ELb0ELb0ELb1ELb1ELb1ELb1ELb0EEENS1_21CollectiveEpilogueFwdINS6_IJSA_SB_SA_EEES9_NS_10bfloat16_tESF_Li256ELb0ELb1ELb1ELb1EEENS1_19SingleTileSchedulerILb0ELb1ELb1ELi128EEEEEEEEEvNT_6ParamsE,(.L_x_12 - _ZN7cutlass13device_kernelIN5flash11enable_sm90INS1_16FlashAttnFwdSm90INS1_25CollectiveMainloopFwdSm90ILi2EN4cute5tupleIJNS5_1CILi1EEES8_S8_EEENS6_IJNS7_ILi128EEESA_NS7_ILi192EEEEEELi192ENS_12float_e4m3_tEfNS_4arch4Sm90ELb0ELb1ELb1ELb0ELb0ELb0ELb0ELb1ELb1ELb1ELb1ELb0EEENS1_21CollectiveEpilogueFwdINS6_IJSA_SB_SA_EEES9_NS_10bfloat16_tESF_Li256ELb0ELb1ELb1ELb1EEENS1_19SingleTileSchedulerILb0ELb1ELb1ELi128EEEEEEEEEvNT_6ParamsE)
        .other          _ZN7cutlass13device_kernelIN5flash11enable_sm90INS1_16FlashAttnFwdSm90INS1_25CollectiveMainloopFwdSm90ILi2EN4cute5tupleIJNS5_1CILi1EEES8_S8_EEENS6_IJNS7_ILi128EEESA_NS7_ILi192EEEEEELi192ENS_12float_e4m3_tEfNS_4arch4Sm90ELb0ELb1ELb1ELb0ELb0ELb0ELb0ELb1ELb1ELb1ELb1ELb0EEENS1_21CollectiveEpilogueFwdINS6_IJSA_SB_SA_EEES9_NS_10bfloat16_tESF_Li256ELb0ELb1ELb1ELb1EEENS1_19SingleTileSchedulerILb0ELb1ELb1ELi128EEEEEEEEEvNT_6ParamsE,@"STO_CUDA_ENTRY STV_DEFAULT"
_ZN7cutlass13device_kernelIN5flash11enable_sm90INS1_16FlashAttnFwdSm90INS1_25CollectiveMainloopFwdSm90ILi2EN4cute5tupleIJNS5_1CILi1EEES8_S8_EEENS6_IJNS7_ILi128EEESA_NS7_ILi192EEEEEELi192ENS_12float_e4m3_tEfNS_4arch4Sm90ELb0ELb1ELb1ELb0ELb0ELb0ELb0ELb1ELb1ELb1ELb1ELb0EEENS1_21CollectiveEpilogueFwdINS6_IJSA_SB_SA_EEES9_NS_10bfloat16_tESF_Li256ELb0ELb1ELb1ELb1EEENS1_19SingleTileSchedulerILb0ELb1ELb1ELi128EEEEEEEEEvNT_6ParamsE:
[----:B------:R-:W-:Y:S01]  /*0000*/  LDC R1, c[0x0][0x37c] ;  /* 0x0000df00ff017b82 */ /* 0x000fe20000000800 */
[----:B------:R-:W-:Y:S05]  /*0010*/  EXIT ;  /* 0x000000000000794d */ /* 0x000fea0003800000 */
.L_x_3:
        /* <DEDUP_REMOVED lines=14> */
.L_x_12:


//--------------------- .text._ZN7cutlass13device_kernelIN5flash11enable_sm90INS1_16FlashAttnFwdSm90INS1_25CollectiveMainloopFwdSm90ILi2EN4cute5tupleIJNS5_1CILi1EEES8_S8_EEENS6_IJNS7_ILi128EEESA_NS7_ILi192EEEEEELi192ENS_12float_e4m3_tEfNS_4arch4Sm90ELb0ELb1ELb1ELb1ELb0ELb0ELb0ELb1ELb1ELb1ELb1ELb0EEENS1_21CollectiveEpilogueFwdINS6_IJSA_SB_SA_EEES9_NS_10bfloat16_tESF_Li256ELb1ELb1ELb1ELb1EEENS1_36VarlenDynamicPersistentTileSchedulerILi128ELi128ELi256ELi128ELb1ELb1ELb1ELb1ELb0ELb1EEEEEEEEEvNT_6ParamsE --------------------------
	.section	.text._ZN7cutlass13device_kernelIN5flash11enable_sm90INS1_16FlashAttnFwdSm90INS1_25CollectiveMainloopFwdSm90ILi2EN4cute5tupleIJNS5_1CILi1EEES8_S8_EEENS6_IJNS7_ILi128EEESA_NS7_ILi192EEEEEELi192ENS_12float_e4m3_tEfNS_4arch4Sm90ELb0ELb1ELb1ELb1ELb0ELb0ELb0ELb1ELb1ELb1ELb1ELb0EEENS1_21CollectiveEpilogueFwdINS6_IJSA_SB_SA_EEES9_NS_10bfloat16_tESF_Li256ELb1ELb1ELb1ELb1EEENS1_36VarlenDynamicPersistentTileSchedulerILi128ELi128ELi256ELi128ELb1ELb1ELb1ELb1ELb0ELb1EEEEEEEEEvNT_6ParamsE,"ax",@progbits
	.align	128
.text._ZN7cutlass13device_kernelIN5flash11enable_sm90INS1_16FlashAttnFwdSm90INS1_25CollectiveMainloopFwdSm90ILi2EN4cute5tupleIJNS5_1CILi1EEES8_S8_EEENS6_IJNS7_ILi128EEESA_NS7_ILi192EEEEEELi192ENS_12float_e4m3_tEfNS_4arch4Sm90ELb0ELb1ELb1ELb1ELb0ELb0ELb0ELb1ELb1ELb1ELb1ELb0EEENS1_21CollectiveEpilogueFwdINS6_IJSA_SB_SA_EEES9_NS_10bfloat16_tESF_Li256ELb1ELb1ELb1ELb1EEENS1_36VarlenDynamicPersistentTileSchedulerILi128ELi128ELi256ELi128ELb1ELb1ELb1ELb1ELb0ELb1EEEEEEEEEvNT_6ParamsE:
        .type           _ZN7cutlass13device_kernelIN5flash11enable_sm90INS1_16FlashAttnFwdSm90INS1_25CollectiveMainloopFwdSm90ILi2EN4cute5tupleIJNS5_1CILi1EEES8_S8_EEENS6_IJNS7_ILi128EEESA_NS7_ILi192EEEEEELi192ENS_12float_e4m3_tEfNS_4arch4Sm90ELb0ELb1ELb1ELb1ELb0ELb0ELb0ELb1ELb1ELb1ELb1ELb0EEENS1_21CollectiveEpilogueFwdINS6_IJSA_SB_SA_EEES9_NS_10bfloat16_tESF_Li256ELb1ELb1ELb1ELb1EEENS1_36VarlenDynamicPersistentTileSchedulerILi128ELi128ELi256ELi128ELb1ELb1ELb1ELb1ELb0ELb1EEEEEEEEEvNT_6ParamsE,@function
        .size           _ZN7cutlass13device_kernelIN5flash11enable_sm90INS1_16FlashAttnFwdSm90INS1_25CollectiveMainloopFwdSm90ILi2EN4cute5tupleIJNS5_1CILi1EEES8_S8_EEENS6_IJNS7_ILi128EEESA_NS7_ILi192EEEEEELi192ENS_12float_e4m3_tEfNS_4arch4Sm90ELb0ELb1ELb1ELb1ELb0ELb0ELb0ELb1ELb1ELb1ELb1ELb0EEENS1_21CollectiveEpilogueFwdINS6_IJSA_SB_SA_EEES9_NS_10bfloat16_tESF_Li256ELb1ELb1ELb1ELb1EEENS1_36VarlenDynamicPersistentTileSchedulerILi128ELi128ELi256ELi128ELb1ELb1ELb1ELb1ELb0ELb1EEEEEEEEEvNT_6ParamsE,(.L_x_13 - _ZN7cutlass13device_kernelIN5flash11enable_sm90INS1_16FlashAttnFwdSm90INS1_25CollectiveMainloopFwdSm90ILi2EN4cute5tupleIJNS5_1CILi1EEES8_S8_EEENS6_IJNS7_ILi128EEESA_NS7_ILi192EEEEEELi192ENS_12float_e4m3_tEfNS_4arch4Sm90ELb0ELb1ELb1ELb1ELb0ELb0ELb0ELb1ELb1ELb1ELb1ELb0EEENS1_21CollectiveEpilogueFwdINS6_IJSA_SB_SA_EEES9_NS_10bfloat16_tESF_Li256ELb1ELb1ELb1ELb1EEENS1_36VarlenDynamicPersistentTileSchedulerILi128ELi128ELi256ELi128ELb1ELb1ELb1ELb1ELb0ELb1EEEEEEEEEvNT_6ParamsE)
        .other          _ZN7cutlass13device_kernelIN5flash11enable_sm90INS1_16FlashAttnFwdSm90INS1_25CollectiveMainloopFwdSm90ILi2EN4cute5tupleIJNS5_1CILi1EEES8_S8_EEENS6_IJNS7_ILi128EEESA_NS7_ILi192EEEEEELi192ENS_12float_e4m3_tEfNS_4arch4Sm90ELb0ELb1ELb1ELb1ELb0ELb0ELb0ELb1ELb1ELb1ELb1ELb0EEENS1_21CollectiveEpilogueFwdINS6_IJSA_SB_SA_EEES9_NS_10bfloat16_tESF_Li256ELb1ELb1ELb1ELb1EEENS1_36VarlenDynamicPersistentTileSchedulerILi128ELi128ELi256ELi128ELb1ELb1ELb1ELb1ELb0ELb1EEEEEEEEEvNT_6ParamsE,@"STO_CUDA_ENTRY STV_DEFAULT"
_ZN7cutlass13device_kernelIN5flash11enable_sm90INS1_16FlashAttnFwdSm90INS1_25CollectiveMainloopFwdSm90ILi2EN4cute5tupleIJNS5_1CILi1EEES8_S8_EEENS6_IJNS7_ILi128EEESA_NS7_ILi192EEEEEELi192ENS_12float_e4m3_tEfNS_4arch4Sm90ELb0ELb1ELb1ELb1ELb0ELb0ELb0ELb1ELb1ELb1ELb1ELb0EEENS1_21CollectiveEpilogueFwdINS6_IJSA_SB_SA_EEES9_NS_10bfloat16_tESF_Li256ELb1ELb1ELb1ELb1EEENS1_36VarlenDynamicPersistentTileSchedulerILi128ELi128ELi256ELi128ELb1ELb1ELb1ELb1ELb0ELb1EEEEEEEEEvNT_6ParamsE:
[----:B------:R-:W-:Y:S01]  /*0000*/  LDC R1, c[0x0][0x37c] ;  /* 0x0000df00ff017b82 */ /* 0x000fe20000000800 */
[----:B------:R-:W-:Y:S05]  /*0010*/  EXIT ;  /* 0x000000000000794d */ /* 0x000fea0003800000 */
.L_x_4:
        /* <DEDUP_REMOVED lines=14> */
.L_x_13:


//--------------------- .text._ZN7cutlass13device_kernelIN5flash11enable_sm90INS1_16FlashAttnFwdSm90INS1_25CollectiveMainloopFwdSm90ILi2EN4cute5tupleIJNS5_1CILi1EEES8_S8_EEENS6_IJNS7_ILi128EEESA_NS7_ILi192EEEEEELi192ENS_12float_e4m3_tEfNS_4arch4Sm90ELb0ELb1ELb1ELb1ELb0ELb1ELb0ELb1ELb1ELb1ELb1ELb0EEENS1_21CollectiveEpilogueFwdINS6_IJSA_SB_SA_EEES9_NS_10bfloat16_tESF_Li256ELb1ELb1ELb1ELb1EEENS1_36VarlenDynamicPersistentTileSchedulerILi128ELi128ELi256ELi128ELb1ELb1ELb1ELb1ELb0ELb1EEEEEEEEEvNT_6ParamsE --------------------------
	.section	.text._ZN7cutlass13device_kernelIN5flash11enable_sm90INS1_16FlashAttnFwdSm90INS1_25CollectiveMainloopFwdSm90ILi2EN4cute5tupleIJNS5_1CILi1EEES8_S8_EEENS6_IJNS7_ILi128EEESA_NS7_ILi192EEEEEELi192ENS_12float_e4m3_tEfNS_4arch4Sm90ELb0ELb1ELb1ELb1ELb0ELb1ELb0ELb1ELb1ELb1ELb1ELb0EEENS1_21CollectiveEpilogueFwdINS6_IJSA_SB_SA_EEES9_NS_10bfloat16_tESF_Li256ELb1ELb1ELb1ELb1EEENS1_36VarlenDynamicPersistentTileSchedulerILi128ELi128ELi256ELi128ELb1ELb1ELb1ELb1ELb0ELb1EEEEEEEEEvNT_6ParamsE,"ax",@progbits
	.align	128
.text._ZN7cutlass13device_kernelIN5flash11enable_sm90INS1_16FlashAttnFwdSm90INS1_25CollectiveMainloopFwdSm90ILi2EN4cute5tupleIJNS5_1CILi1EEES8_S8_EEENS6_IJNS7_ILi128EEESA_NS7_ILi192EEEEEELi192ENS_12float_e4m3_tEfNS_4arch4Sm90ELb0ELb1ELb1ELb1ELb0ELb1ELb0ELb1ELb1ELb1ELb1ELb0EEENS1_21CollectiveEpilogueFwdINS6_IJSA_SB_SA_EEES9_NS_10bfloat16_tESF_Li256ELb1ELb1ELb1ELb1EEENS1_36VarlenDynamicPersistentTileSchedulerILi128ELi128ELi256ELi128ELb1ELb1ELb1ELb1ELb0ELb1EEEEEEEEEvNT_6ParamsE:
        .type           _ZN7cutlass13device_kernelIN5flash11enable_sm90INS1_16FlashAttnFwdSm90INS1_25CollectiveMainloopFwdSm90ILi2EN4cute5tupleIJNS5_1CILi1EEES8_S8_EEENS6_IJNS7_ILi128EEESA_NS7_ILi192EEEEEELi192ENS_12float_e4m3_tEfNS_4arch4Sm90ELb0ELb1ELb1ELb1ELb0ELb1ELb0ELb1ELb1ELb1ELb1ELb0EEENS1_21CollectiveEpilogueFwdINS6_IJSA_SB_SA_EEES9_NS_10bfloat16_tESF_Li256ELb1ELb1ELb1ELb1EEENS1_36VarlenDynamicPersistentTileSchedulerILi128ELi128ELi256ELi128ELb1ELb1ELb1ELb1ELb0ELb1EEEEEEEEEvNT_6ParamsE,@function
        .size           _ZN7cutlass13device_kernelIN5flash11enable_sm90INS1_16FlashAttnFwdSm90INS1_25CollectiveMainloopFwdSm90ILi2EN4cute5tupleIJNS5_1CILi1EEES8_S8_EEENS6_IJNS7_ILi128EEESA_NS7_ILi192EEEEEELi192ENS_12float_e4m3_tEfNS_4arch4Sm90ELb0ELb1ELb1ELb1ELb0ELb1ELb0ELb1ELb1ELb1ELb1ELb0EEENS1_21CollectiveEpilogueFwdINS6_IJSA_SB_SA_EEES9_NS_10bfloat16_tESF_Li256ELb1ELb1ELb1ELb1EEENS1_36VarlenDynamicPersistentTileSchedulerILi128ELi128ELi256ELi128ELb1ELb1ELb1ELb1ELb0ELb1EEEEEEEEEvNT_6ParamsE,(.L_x_14 - _ZN7cutlass13device_kernelIN5flash11enable_sm90INS1_16FlashAttnFwdSm90INS1_25CollectiveMainloopFwdSm90ILi2EN4cute5tupleIJNS5_1CILi1EEES8_S8_EEENS6_IJNS7_ILi128EEESA_NS7_ILi192EEEEEELi192ENS_12float_e4m3_tEfNS_4arch4Sm90ELb0ELb1ELb1ELb1ELb0ELb1ELb0ELb1ELb1ELb1ELb1ELb0EEENS1_21CollectiveEpilogueFwdINS6_IJSA_SB_SA_EEES9_NS_10bfloat16_tESF_Li256ELb1ELb1ELb1ELb1EEENS1_36VarlenDynamicPersistentTileSchedulerILi128ELi128ELi256ELi128ELb1ELb1ELb1ELb1ELb0ELb1EEEEEEEEEvNT_6ParamsE)
        .other          _ZN7cutlass13device_kernelIN5flash11enable_sm90INS1_16FlashAttnFwdSm90INS1_25CollectiveMainloopFwdSm90ILi2EN4cute5tupleIJNS5_1CILi1EEES8_S8_EEENS6_IJNS7_ILi128EEESA_NS7_ILi192EEEEEELi192ENS_12float_e4m3_tEfNS_4arch4Sm90ELb0ELb1ELb1ELb1ELb0ELb1ELb0ELb1ELb1ELb1ELb1ELb0EEENS1_21CollectiveEpilogueFwdINS6_IJSA_SB_SA_EEES9_NS_10bfloat16_tESF_Li256ELb1ELb1ELb1ELb1EEENS1_36VarlenDynamicPersistentTileSchedulerILi128ELi128ELi256ELi128ELb1ELb1ELb1ELb1ELb0ELb1EEEEEEEEEvNT_6ParamsE,@"STO_CUDA_ENTRY STV_DEFAULT"
_ZN7cutlass13device_kernelIN5flash11enable_sm90INS1_16FlashAttnFwdSm90INS1_25CollectiveMainloopFwdSm90ILi2EN4cute5tupleIJNS5_1CILi1EEES8_S8_EEENS6_IJNS7_ILi128EEESA_NS7_ILi192EEEEEELi192ENS_12float_e4m3_tEfNS_4arch4Sm90ELb0ELb1ELb1ELb1ELb0ELb1ELb0ELb1ELb1ELb1ELb1ELb0EEENS1_21CollectiveEpilogueFwdINS6_IJSA_SB_SA_EEES9_NS_10bfloat16_tESF_Li256ELb1ELb1ELb1ELb1EEENS1_36VarlenDynamicPersistentTileSchedulerILi128ELi128ELi256ELi128ELb1ELb1ELb1ELb1ELb0ELb1EEEEEEEEEvNT_6ParamsE:
[----:B------:R-:W-:Y:S01]  /*0000*/  LDC R1, c[0x0][0x37c] ;  /* 0x0000df00ff017b82 */ /* 0x000fe20000000800 */
[----:B------:R-:W-:Y:S05]  /*0010*/  EXIT ;  /* 0x000000000000794d */ /* 0x000fea0003800000 */
.L_x_5:
        /* <DEDUP_REMOVED lines=14> */
.L_x_14:


//--------------------- .text._ZN7cutlass13device_kernelIN5flash11enable_sm90INS1_16FlashAttnFwdSm90INS1_25CollectiveMainloopFwdSm90ILi2EN4cute5tupleIJNS5_1CILi1EEES8_S8_EEENS6_IJNS7_ILi128EEENS7_ILi160EEENS7_ILi192EEEEEELi192ENS_12float_e4m3_tEfNS_4arch4Sm90ELb1ELb0ELb1ELb0ELb0ELb0ELb0ELb1ELb1ELb1ELb1ELb0EEENS1_21CollectiveEpilogueFwdINS6_IJSA_SC_SB_EEES9_NS_10bfloat16_tESG_Li256ELb0ELb1ELb1ELb1EEENS1_19SingleTileSchedulerILb0ELb1ELb1ELi128EEEEEEEEEvNT_6ParamsE --------------------------
	.section	.text._ZN7cutlass13device_kernelIN5flash11enable_sm90INS1_16FlashAttnFwdSm90INS1_25CollectiveMainloopFwdSm90ILi2EN4cute5tupleIJNS5_1CILi1EEES8_S8_EEENS6_IJNS7_ILi128EEENS7_ILi160EEENS7_ILi192EEEEEELi192ENS_12float_e4m3_tEfNS_4arch4Sm90ELb1ELb0ELb1ELb0ELb0ELb0ELb0ELb1ELb1ELb1ELb1ELb0EEENS1_21CollectiveEpilogueFwdINS6_IJSA_SC_SB_EEES9_NS_10bfloat16_tESG_Li256ELb0ELb1ELb1ELb1EEENS1_19SingleTileSchedulerILb0ELb1ELb1ELi128EEEEEEEEEvNT_6ParamsE,"ax",@progbits
	.align	128
.text._ZN7cutlass13device_kernelIN5flash11enable_sm90INS1_16FlashAttnFwdSm90INS1_25CollectiveMainloopFwdSm90ILi2EN4cute5tupleIJNS5_1CILi1EEES8_S8_EEENS6_IJNS7_ILi128EEENS7_ILi160EEENS7_ILi192EEEEEELi192ENS_12float_e4m3_tEfNS_4arch4Sm90ELb1ELb0ELb1ELb0ELb0ELb0ELb0ELb1ELb1ELb1ELb1ELb0EEENS1_21CollectiveEpilogueFwdINS6_IJSA_SC_SB_EEES9_NS_10bfloat16_tESG_Li256ELb0ELb1ELb1ELb1EEENS1_19SingleTileSchedulerILb0ELb1ELb1ELi128EEEEEEEEEvNT_6ParamsE:
        .type           _ZN7cutlass13device_kernelIN5flash11enable_sm90INS1_16FlashAttnFwdSm90INS1_25CollectiveMainloopFwdSm90ILi2EN4cute5tupleIJNS5_1CILi1EEES8_S8_EEENS6_IJNS7_ILi128EEENS7_ILi160EEENS7_ILi192EEEEEELi192ENS_12float_e4m3_tEfNS_4arch4Sm90ELb1ELb0ELb1ELb0ELb0ELb0ELb0ELb1ELb1ELb1ELb1ELb0EEENS1_21CollectiveEpilogueFwdINS6_IJSA_SC_SB_EEES9_NS_10bfloat16_tESG_Li256ELb0ELb1ELb1ELb1EEENS1_19SingleTileSchedulerILb0ELb1ELb1ELi128EEEEEEEEEvNT_6ParamsE,@function
        .size           _ZN7cutlass13device_kernelIN5flash11enable_sm90INS1_16FlashAttnFwdSm90INS1_25CollectiveMainloopFwdSm90ILi2EN4cute5tupleIJNS5_1CILi1EEES8_S8_EEENS6_IJNS7_ILi128EEENS7_ILi160EEENS7_ILi192EEEEEELi192ENS_12float_e4m3_tEfNS_4arch4Sm90ELb1ELb0ELb1ELb0ELb0ELb0ELb0ELb1ELb1ELb1ELb1ELb0EEENS1_21CollectiveEpilogueFwdINS6_IJSA_SC_SB_EEES9_NS_10bfloat16_tESG_Li256ELb0ELb1ELb1ELb1EEENS1_19SingleTileSchedulerILb0ELb1ELb1ELi128EEEEEEEEEvNT_6ParamsE,(.L_x_15 - _ZN7cutlass13device_kernelIN5flash11enable_sm90INS1_16FlashAttnFwdSm90INS1_25CollectiveMainloopFwdSm90ILi2EN4cute5tupleIJNS5_1CILi1EEES8_S8_EEENS6_IJNS7_ILi128EEENS7_ILi160EEENS7_ILi192EEEEEELi192ENS_12float_e4m3_tEfNS_4arch4Sm90ELb1ELb0ELb1ELb0ELb0ELb0ELb0ELb1ELb1ELb1ELb1ELb0EEENS1_21CollectiveEpilogueFwdINS6_IJSA_SC_SB_EEES9_NS_10bfloat16_tESG_Li256ELb0ELb1ELb1ELb1EEENS1_19SingleTileSchedulerILb0ELb1ELb1ELi128EEEEEEEEEvNT_6ParamsE)
        .other          _ZN7cutlass13device_kernelIN5flash11enable_sm90INS1_16FlashAttnFwdSm90INS1_25CollectiveMainloopFwdSm90ILi2EN4cute5tupleIJNS5_1CILi1EEES8_S8_EEENS6_IJNS7_ILi128EEENS7_ILi160EEENS7_ILi192EEEEEELi192ENS_12float_e4m3_tEfNS_4arch4Sm90ELb1ELb0ELb1ELb0ELb0ELb0ELb0ELb1ELb1ELb1ELb1ELb0EEENS1_21CollectiveEpilogueFwdINS6_IJSA_SC_SB_EEES9_NS_10bfloat16_tESG_Li256ELb0ELb1ELb1ELb1EEENS1_19SingleTileSchedulerILb0ELb1ELb1ELi128EEEEEEEEEvNT_6ParamsE,@"STO_CUDA_ENTRY STV_DEFAULT"
_ZN7cutlass13device_kernelIN5flash11enable_sm90INS1_16FlashAttnFwdSm90INS1_25CollectiveMainloopFwdSm90ILi2EN4cute5tupleIJNS5_1CILi1EEES8_S8_EEENS6_IJNS7_ILi128EEENS7_ILi160EEENS7_ILi192EEEEEELi192ENS_12float_e4m3_tEfNS_4arch4Sm90ELb1ELb0ELb1ELb0ELb0ELb0ELb0ELb1ELb1ELb1ELb1ELb0EEENS1_21CollectiveEpilogueFwdINS6_IJSA_SC_SB_EEES9_NS_10bfloat16_tESG_Li256ELb0ELb1ELb1ELb1EEENS1_19SingleTileSchedulerILb0ELb1ELb1ELi128EEEEEEEEEvNT_6ParamsE:
[----:B------:R-:W-:Y:S01]  /*0000*/  LDC R1, c[0x0][0x37c] ;  /* 0x0000df00ff017b82 */ /* 0x000fe20000000800 */
[----:B------:R-:W-:Y:S05]  /*0010*/  EXIT ;  /* 0x000000000000794d */ /* 0x000fea0003800000 */
.L_x_6:
        /* <DEDUP_REMOVED lines=14> */
.L_x_15:


//--------------------- .text._ZN7cutlass13device_kernelIN5flash11enable_sm90INS1_16FlashAttnFwdSm90INS1_25CollectiveMainloopFwdSm90ILi2EN4cute5tupleIJNS5_1CILi1EEES8_S8_EEENS6_IJNS7_ILi128EEENS7_ILi160EEENS7_ILi192EEEEEELi192ENS_12float_e4m3_tEfNS_4arch4Sm90ELb1ELb0ELb1ELb1ELb0ELb0ELb0ELb1ELb1ELb1ELb1ELb0EEENS1_21CollectiveEpilogueFwdINS6_IJSA_SC_SB_EEES9_NS_10bfloat16_tESG_Li256ELb1ELb1ELb1ELb1EEENS1_36VarlenDynamicPersistentTileSchedulerILi128ELi160ELi256ELi128ELb1ELb1ELb1ELb1ELb1ELb1EEEEEEEEEvNT_6ParamsE --------------------------
	.section	.text._ZN7cutlass13device_kernelIN5flash11enable_sm90INS1_16FlashAttnFwdSm90INS1_25CollectiveMainloopFwdSm90ILi2EN4cute5tupleIJNS5_1CILi1EEES8_S8_EEENS6_IJNS7_ILi128EEENS7_ILi160EEENS7_ILi192EEEEEELi192ENS_12float_e4m3_tEfNS_4arch4Sm90ELb1ELb0ELb1ELb1ELb0ELb0ELb0ELb1ELb1ELb1ELb1ELb0EEENS1_21CollectiveEpilogueFwdINS6_IJSA_SC_SB_EEES9_NS_10bfloat16_tESG_Li256ELb1ELb1ELb1ELb1EEENS1_36VarlenDynamicPersistentTileSchedulerILi128ELi160ELi256ELi128ELb1ELb1ELb1ELb1ELb1ELb1EEEEEEEEEvNT_6ParamsE,"ax",@progbits
	.align	128
.text._ZN7cutlass13device_kernelIN5flash11enable_sm90INS1_16FlashAttnFwdSm90INS1_25CollectiveMainloopFwdSm90ILi2EN4cute5tupleIJNS5_1CILi1EEES8_S8_EEENS6_IJNS7_ILi128EEENS7_ILi160EEENS7_ILi192EEEEEELi192ENS_12float_e4m3_tEfNS_4arch4Sm90ELb1ELb0ELb1ELb1ELb0ELb0ELb0ELb1ELb1ELb1ELb1ELb0EEENS1_21CollectiveEpilogueFwdINS6_IJSA_SC_SB_EEES9_NS_10bfloat16_tESG_Li256ELb1ELb1ELb1ELb1EEENS1_36VarlenDynamicPersistentTileSchedulerILi128ELi160ELi256ELi128ELb1ELb1ELb1ELb1ELb1ELb1EEEEEEEEEvNT_6ParamsE:
        .type           _ZN7cutlass13device_kernelIN5flash11enable_sm90INS1_16FlashAttnFwdSm90INS1_25CollectiveMainloopFwdSm90ILi2EN4cute5tupleIJNS5_1CILi1EEES8_S8_EEENS6_IJNS7_ILi128EEENS7_ILi160EEENS7_ILi192EEEEEELi192ENS_12float_e4m3_tEfNS_4arch4Sm90ELb1ELb0ELb1ELb1ELb0ELb0ELb0ELb1ELb1ELb1ELb1ELb0EEENS1_21CollectiveEpilogueFwdINS6_IJSA_SC_SB_EEES9_NS_10bfloat16_tESG_Li256ELb1ELb1ELb1ELb1EEENS1_36VarlenDynamicPersistentTileSchedulerILi128ELi160ELi256ELi128ELb1ELb1ELb1ELb1ELb1ELb1EEEEEEEEEvNT_6ParamsE,@function
        .size           _ZN7cutlass13device_kernelIN5flash11enable_sm90INS1_16FlashAttnFwdSm90INS1_25CollectiveMainloopFwdSm90ILi2EN4cute5tupleIJNS5_1CILi1EEES8_S8_EEENS6_IJNS7_ILi128EEENS7_ILi160EEENS7_ILi192EEEEEELi192ENS_12float_e4m3_tEfNS_4arch4Sm90ELb1ELb0ELb1ELb1ELb0ELb0ELb0ELb1ELb1ELb1ELb1ELb0EEENS1_21CollectiveEpilogueFwdINS6_IJSA_SC_SB_EEES9_NS_10bfloat16_tESG_Li256ELb1ELb1ELb1ELb1EEENS1_36VarlenDynamicPersistentTileSchedulerILi128ELi160ELi256ELi128ELb1ELb1ELb1ELb1ELb1ELb1EEEEEEEEEvNT_6ParamsE,(.L_x_16 - _ZN7cutlass13device_kernelIN5flash11enable_sm90INS1_16FlashAttnFwdSm90INS1_25CollectiveMainloopFwdSm90ILi2EN4cute5tupleIJNS5_1CILi1EEES8_S8_EEENS6_IJNS7_ILi128EEENS7_ILi160EEENS7_ILi192EEEEEELi192ENS_12float_e4m3_tEfNS_4arch4Sm90ELb1ELb0ELb1ELb1ELb0ELb0ELb0ELb1ELb1ELb1ELb1ELb0EEENS1_21CollectiveEpilogueFwdINS6_IJSA_SC_SB_EEES9_NS_10bfloat16_tESG_Li256ELb1ELb1ELb1ELb1EEENS1_36VarlenDynamicPersistentTileSchedulerILi128ELi160ELi256ELi128ELb1ELb1ELb1ELb1ELb1ELb1EEEEEEEEEvNT_6ParamsE)
        .other          _ZN7cutlass13device_kernelIN5flash11enable_sm90INS1_16FlashAttnFwdSm90INS1_25CollectiveMainloopFwdSm90ILi2EN4cute5tupleIJNS5_1CILi1EEES8_S8_EEENS6_IJNS7_ILi128EEENS7_ILi160EEENS7_ILi192EEEEEELi192ENS_12float_e4m3_tEfNS_4arch4Sm90ELb1ELb0ELb1ELb1ELb0ELb0ELb0ELb1ELb1ELb1ELb1ELb0EEENS1_21CollectiveEpilogueFwdINS6_IJSA_SC_SB_EEES9_NS_10bfloat16_tESG_Li256ELb1ELb1ELb1ELb1EEENS1_36VarlenDynamicPersistentTileSchedulerILi128ELi160ELi256ELi128ELb1ELb1ELb1ELb1ELb1ELb1EEEEEEEEEvNT_6ParamsE,@"STO_CUDA_ENTRY STV_DEFAULT"
_ZN7cutlass13device_kernelIN5flash11enable_sm90INS1_16FlashAttnFwdSm90INS1_25CollectiveMainloopFwdSm90ILi2EN4cute5tupleIJNS5_1CILi1EEES8_S8_EEENS6_IJNS7_ILi128EEENS7_ILi160EEENS7_ILi192EEEEEELi192ENS_12float_e4m3_tEfNS_4arch4Sm90ELb1ELb0ELb1ELb1ELb0ELb0ELb0ELb1ELb1ELb1ELb1ELb0EEENS1_21CollectiveEpilogueFwdINS6_IJSA_SC_SB_EEES9_NS_10bfloat16_tESG_Li256ELb1ELb1ELb1ELb1EEENS1_36VarlenDynamicPersistentTileSchedulerILi128ELi160ELi256ELi128ELb1ELb1ELb1ELb1ELb1ELb1EEEEEEEEEvNT_6ParamsE:
[----:B------:R-:W-:Y:S01]  /*0000*/  LDC R1, c[0x0][0x37c] ;  /* 0x0000df00ff017b82 */ /* 0x000fe20000000800 */
[----:B------:R-:W-:Y:S05]  /*0010*/  EXIT ;  /* 0x000000000000794d */ /* 0x000fea0003800000 */
.L_x_7:
        /* <DEDUP_REMOVED lines=14> */
.L_x_16:


//--------------------- .text._ZN7cutlass13device_kernelIN5flash11enable_sm90INS1_16FlashAttnFwdSm90INS1_25CollectiveMainloopFwdSm90ILi2EN4cute5tupleIJNS5_1CILi1EEES8_S8_EEENS6_IJNS7_ILi128EEENS7_ILi160EEENS7_ILi192EEEEEELi192ENS_12float_e4m3_tEfNS_4arch4Sm90ELb1ELb0ELb1ELb1ELb0ELb1ELb0ELb1ELb1ELb1ELb1ELb0EEENS1_21CollectiveEpilogueFwdINS6_IJSA_SC_SB_EEES9_NS_10bfloat16_tESG_Li256ELb1ELb1ELb1ELb1EEENS1_36VarlenDynamicPersistentTileSchedulerILi128ELi160ELi256ELi128ELb1ELb1ELb1ELb1ELb1ELb1EEEEEEEEEvNT_6ParamsE --------------------------
	.section	.text._ZN7cutlass13device_kernelIN5flash11enable_sm90INS1_16FlashAttnFwdSm90INS1_25CollectiveMainloopFwdSm90ILi2EN4cute5tupleIJNS5_1CILi1EEES8_S8_EEENS6_IJNS7_ILi128EEENS7_ILi160EEENS7_ILi192EEEEEELi192ENS_12float_e4m3_tEfNS_4arch4Sm90ELb1ELb0ELb1ELb1ELb0ELb1ELb0ELb1ELb1ELb1ELb1ELb0EEENS1_21CollectiveEpilogueFwdINS6_IJSA_SC_SB_EEES9_NS_10bfloat16_tESG_Li256ELb1ELb1ELb1ELb1EEENS1_36VarlenDynamicPersistentTileSchedulerILi128ELi160ELi256ELi128ELb1ELb1ELb1ELb1ELb1ELb1EEEEEEEEEvNT_6ParamsE,"ax",@progbits
	.align	128
.text._ZN7cutlass13device_kernelIN5flash11enable_sm90INS1_16FlashAttnFwdSm90INS1_25CollectiveMainloopFwdSm90ILi2EN4cute5tupleIJNS5_1CILi1EEES8_S8_EEENS6_IJNS7_ILi128EEENS7_ILi160EEENS7_ILi192EEEEEELi192ENS_12float_e4m3_tEfNS_4arch4Sm90ELb1ELb0ELb1ELb1ELb0ELb1ELb0ELb1ELb1ELb1ELb1ELb0EEENS1_21CollectiveEpilogueFwdINS6_IJSA_SC_SB_EEES9_NS_10bfloat16_tESG_Li256ELb1ELb1ELb1ELb1EEENS1_36VarlenDynamicPersistentTileSchedulerILi128ELi160ELi256ELi128ELb1ELb1ELb1ELb1ELb1ELb1EEEEEEEEEvNT_6ParamsE:
        .type           _ZN7cutlass13device_kernelIN5flash11enable_sm90INS1_16FlashAttnFwdSm90INS1_25CollectiveMainloopFwdSm90ILi2EN4cute5tupleIJNS5_1CILi1EEES8_S8_EEENS6_IJNS7_ILi128EEENS7_ILi160EEENS7_ILi192EEEEEELi192ENS_12float_e4m3_tEfNS_4arch4Sm90ELb1ELb0ELb1ELb1ELb0ELb1ELb0ELb1ELb1ELb1ELb1ELb0EEENS1_21CollectiveEpilogueFwdINS6_IJSA_SC_SB_EEES9_NS_10bfloat16_tESG_Li256ELb1ELb1ELb1ELb1EEENS1_36VarlenDynamicPersistentTileSchedulerILi128ELi160ELi256ELi128ELb1ELb1ELb1ELb1ELb1ELb1EEEEEEEEEvNT_6ParamsE,@function
        .size           _ZN7cutlass13device_kernelIN5flash11enable_sm90INS1_16FlashAttnFwdSm90INS1_25CollectiveMainloopFwdSm90ILi2EN4cute5tupleIJNS5_1CILi1EEES8_S8_EEENS6_IJNS7_ILi128EEENS7_ILi160EEENS7_ILi192EEEEEELi192ENS_12float_e4m3_tEfNS_4arch4Sm90ELb1ELb0ELb1ELb1ELb0ELb1ELb0ELb1ELb1ELb1ELb1ELb0EEENS1_21CollectiveEpilogueFwdINS6_IJSA_SC_SB_EEES9_NS_10bfloat16_tESG_Li256ELb1ELb1ELb1ELb1EEENS1_36VarlenDynamicPersistentTileSchedulerILi128ELi160ELi256ELi128ELb1ELb1ELb1ELb1ELb1ELb1EEEEEEEEEvNT_6ParamsE,(.L_x_17 - _ZN7cutlass13device_kernelIN5flash11enable_sm90INS1_16FlashAttnFwdSm90INS1_25CollectiveMainloopFwdSm90ILi2EN4cute5tupleIJNS5_1CILi1EEES8_S8_EEENS6_IJNS7_ILi128EEENS7_ILi160EEENS7_ILi192EEEEEELi192ENS_12float_e4m3_tEfNS_4arch4Sm90ELb1ELb0ELb1ELb1ELb0ELb1ELb0ELb1ELb1ELb1ELb1ELb0EEENS1_21CollectiveEpilogueFwdINS6_IJSA_SC_SB_EEES9_NS_10bfloat16_tESG_Li256ELb1ELb1ELb1ELb1EEENS1_36VarlenDynamicPersistentTileSchedulerILi128ELi160ELi256ELi128ELb1ELb1ELb1ELb1ELb1ELb1EEEEEEEEEvNT_6ParamsE)
        .other          _ZN7cutlass13device_kernelIN5flash11enable_sm90INS1_16FlashAttnFwdSm90INS1_25CollectiveMainloopFwdSm90ILi2EN4cute5tupleIJNS5_1CILi1EEES8_S8_EEENS6_IJNS7_ILi128EEENS7_ILi160EEENS7_ILi192EEEEEELi192ENS_12float_e4m3_tEfNS_4arch4Sm90ELb1ELb0ELb1ELb1ELb0ELb1ELb0ELb1ELb1ELb1ELb1ELb0EEENS1_21CollectiveEpilogueFwdINS6_IJSA_SC_SB_EEES9_NS_10bfloat16_tESG_Li256ELb1ELb1ELb1ELb1EEENS1_36VarlenDynamicPersistentTileSchedulerILi128ELi160ELi256ELi128ELb1ELb1ELb1ELb1ELb1ELb1EEEEEEEEEvNT_6ParamsE,@"STO_CUDA_ENTRY STV_DEFAULT"
_ZN7cutlass13device_kernelIN5flash11enable_sm90INS1_16FlashAttnFwdSm90INS1_25CollectiveMainloopFwdSm90ILi2EN4cute5tupleIJNS5_1CILi1EEES8_S8_EEENS6_IJNS7_ILi128EEENS7_ILi160EEENS7_ILi192EEEEEELi192ENS_12float_e4m3_tEfNS_4arch4Sm90ELb1ELb0ELb1ELb1ELb0ELb1ELb0ELb1ELb1ELb1ELb1ELb0EEENS1_21CollectiveEpilogueFwdINS6_IJSA_SC_SB_EEES9_NS_10bfloat16_tESG_Li256ELb1ELb1ELb1ELb1EEENS1_36VarlenDynamicPersistentTileSchedulerILi128ELi160ELi256ELi128ELb1ELb1ELb1ELb1ELb1ELb1EEEEEEEEEvNT_6ParamsE:
[----:B------:R-:W-:Y:S01]  /*0000*/  LDC R1, c[0x0][0x37c] ;  /* 0x0000df00ff017b82 */ /* 0x000fe20000000800 */
[----:B------:R-:W-:Y:S05]  /*0010*/  EXIT ;  /* 0x000000000000794d */ /* 0x000fea0003800000 */
.L_x_8:
        /* <DEDUP_REMOVED lines=14> */
.L_x_17:


//--------------------- .nv.shared.reserved.0     --------------------------
	.section	.nv.shared.reserved.0,"aw",@nobits
	.weak		__nv_reservedSMEM_offset_0_alias
	.size		__nv_reservedSMEM_offset_0_alias, 0, 64
	.other		__nv_reservedSMEM_offset_0_alias,@"STO_CUDA_RESERVED_SHARED STV_DEFAULT"
__nv_reservedSMEM_offset_0_alias:
	.zero		0
	.zero		64


//--------------------- .nv.global                --------------------------
	.section	.nv.global,"aw",@nobits
.nv.global:
	.type		_ZN80_INTERNAL_db2e8898_44_flash_fwd_hdim192_e4m3_split_softcap_sm90_cu_744032ad_31784cute1_E,@object
	.size		_ZN80_INTERNAL_db2e8898_44_flash_fwd_hdim192_e4m3_split_softcap_sm90_cu_744032ad_31784cute1_E,(_ZN80_INTERNAL_db2e8898_44_flash_fwd_hdim192_e4m3_split_softcap_sm90_cu_744032ad_31784cuda3std3__45__cpo6cbeginE - _ZN80_INTERNAL_db2e8898_44_flash_fwd_hdim192_e4m3_split_softcap_sm90_cu_744032ad_31784cute1_E)
_ZN80_INTERNAL_db2e8898_44_flash_fwd_hdim192_e4m3_split_softcap_sm90_cu_744032ad_31784cute1_E:
	.zero		1
	.type		_ZN80_INTERNAL_db2e8898_44_flash_fwd_hdim192_e4m3_split_softcap_sm90_cu_744032ad_31784cuda3std3__45__cpo6cbeginE,@object
	.size		_ZN80_INTERNAL_db2e8898_44_flash_fwd_hdim192_e4m3_split_softcap_sm90_cu_744032ad_31784cuda3std3__45__cpo6cbeginE,(_ZN80_INTERNAL_db2e8898_44_flash_fwd_hdim192_e4m3_split_softcap_sm90_cu_744032ad_31784cuda3std3__48in_placeE - _ZN80_INTERNAL_db2e8898_44_flash_fwd_hdim192_e4m3_split_softcap_sm90_cu_744032ad_31784cuda3std3__45__cpo6cbeginE)
_ZN80_INTERNAL_db2e8898_44_flash_fwd_hdim192_e4m3_split_softcap_sm90_cu_744032ad_31784cuda3std3__45__cpo6cbeginE:
	.zero		1
	.type		_ZN80_INTERNAL_db2e8898_44_flash_fwd_hdim192_e4m3_split_softcap_sm90_cu_744032ad_31784cuda3std3__48in_placeE,@object
	.size		_ZN80_INTERNAL_db2e8898_44_flash_fwd_hdim192_e4m3_split_softcap_sm90_cu_744032ad_31784cuda3std3__48in_placeE,(_ZN80_INTERNAL_db2e8898_44_flash_fwd_hdim192_e4m3_split_softcap_sm90_cu_744032ad_31784cuda3std6ranges3__45__cpo9iter_moveE - _ZN80_INTERNAL_db2e8898_44_flash_fwd_hdim192_e4m3_split_softcap_sm90_cu_744032ad_31784cuda3std3__48in_placeE)
_ZN80_INTERNAL_db2e8898_44_flash_fwd_hdim192_e4m3_split_softcap_sm90_cu_744032ad_31784cuda3std3__48in_placeE:
	.zero		1
	.type		_ZN80_INTERNAL_db2e8898_44_flash_fwd_hdim192_e4m3_split_softcap_sm90_cu_744032ad_31784cuda3std6ranges3__45__cpo9iter_moveE,@object
	.size		_ZN80_INTERNAL_db2e8898_44_flash_fwd_hdim192_e4m3_split_softcap_sm90_cu_744032ad_31784cuda3std6ranges3__45__cpo9iter_moveE,(_ZN80_INTERNAL_db2e8898_44_flash_fwd_hdim192_e4m3_split_softcap_sm90_cu_744032ad_31784cuda3std3__45__cpo5beginE - _ZN80_INTERNAL_db2e8898_44_flash_fwd_hdim192_e4m3_split_softcap_sm90_cu_744032ad_31784cuda3std6ranges3__45__cpo9iter_moveE)
_ZN80_INTERNAL_db2e8898_44_flash_fwd_hdim192_e4m3_split_softcap_sm90_cu_744032ad_31784cuda3std6ranges3__45__cpo9iter_moveE:
	.zero		1
	.type		_ZN80_INTERNAL_db2e8898_44_flash_fwd_hdim192_e4m3_split_softcap_sm90_cu_744032ad_31784cuda3std3__45__cpo5beginE,@object
	.size		_ZN80_INTERNAL_db2e8898_44_flash_fwd_hdim192_e4m3_split_softcap_sm90_cu_744032ad_31784cuda3std3__45__cpo5beginE,(_ZN80_INTERNAL_db2e8898_44_flash_fwd_hdim192_e4m3_split_softcap_sm90_cu_744032ad_31784cuda3std3__482_GLOBAL__N__db2e8898_44_flash_fwd_hdim192_e4m3_split_softcap_sm90_cu_744032ad_31786ignoreE - _ZN80_INTERNAL_db2e8898_44_flash_fwd_hdim192_e4m3_split_softcap_sm90_cu_744032ad_31784cuda3std3__45__cpo5beginE)
_ZN80_INTERNAL_db2e8898_44_flash_fwd_hdim192_e4m3_split_softcap_sm90_cu_744032ad_31784cuda3std3__45__cpo5beginE:
	.zero		1
	.type		_ZN80_INTERNAL_db2e8898_44_flash_fwd_hdim192_e4m3_split_softcap_sm90_cu_744032ad_31784cuda3std3__482_GLOBAL__N__db2e8898_44_flash_fwd_hdim192_e4m3_split_softcap_sm90_cu_744032ad_31786ignoreE,@object
	.size		_ZN80_INTERNAL_db2e8898_44_flash_fwd_hdim192_e4m3_split_softcap_sm90_cu_744032ad_31784cuda3std3__482_GLOBAL__N__db2e8898_44_flash_fwd_hdim192_e4m3_split_softcap_sm90_cu_744032ad_31786ignoreE,(_ZN80_INTERNAL_db2e8898_44_flash_fwd_hdim192_e4m3_split_softcap_sm90_cu_744032ad_31784cute7productE - _ZN80_INTERNAL_db2e8898_44_flash_fwd_hdim192_e4m3_split_softcap_sm90_cu_744032ad_31784cuda3std3__482_GLOBAL__N__db2e8898_44_flash_fwd_hdim192_e4m3_split_softcap_sm90_cu_744032ad_31786ignoreE)
_ZN80_INTERNAL_db2e8898_44_flash_fwd_hdim192_e4m3_split_softcap_sm90_cu_744032ad_31784cuda3std3__482_GLOBAL__N__db2e8898_44_flash_fwd_hdim192_e4m3_split_softcap_sm90_cu_744032ad_31786ignoreE:
	.zero		1
	.type		_ZN80_INTERNAL_db2e8898_44_flash_fwd_hdim192_e4m3_split_softcap_sm90_cu_744032ad_31784cute7productE,@object
	.size		_ZN80_INTERNAL_db2e8898_44_flash_fwd_hdim192_e4m3_split_softcap_sm90_cu_744032ad_31784cute7productE,(_ZN80_INTERNAL_db2e8898_44_flash_fwd_hdim192_e4m3_split_softcap_sm90_cu_744032ad_31784cuda3std3__45__cpo3endE - _ZN80_INTERNAL_db2e8898_44_flash_fwd_hdim192_e4m3_split_softcap_sm90_cu_744032ad_31784cute7productE)
_ZN80_INTERNAL_db2e8898_44_flash_fwd_hdim192_e4m3_split_softcap_sm90_cu_744032ad_31784cute7productE:
	.zero		1
	.type		_ZN80_INTERNAL_db2e8898_44_flash_fwd_hdim192_e4m3_split_softcap_sm90_cu_744032ad_31784cuda3std3__45__cpo3endE,@object
	.size		_ZN80_INTERNAL_db2e8898_44_flash_fwd_hdim192_e4m3_split_softcap_sm90_cu_744032ad_31784cuda3std3__45__cpo3endE,(_ZN80_INTERNAL_db2e8898_44_flash_fwd_hdim192_e4m3_split_softcap_sm90_cu_744032ad_31784cuda3std3__419piecewise_constructE - _ZN80_INTERNAL_db2e8898_44_flash_fwd_hdim192_e4m3_split_softcap_sm90_cu_744032ad_31784cuda3std3__45__cpo3endE)
_ZN80_INTERNAL_db2e8898_44_flash_fwd_hdim192_e4m3_split_softcap_sm90_cu_744032ad_31784cuda3std3__45__cpo3endE:
	.zero		1
	.type		_ZN80_INTERNAL_db2e8898_44_flash_fwd_hdim192_e4m3_split_softcap_sm90_cu_744032ad_31784cuda3std3__419piecewise_constructE,@object
	.size		_ZN80_INTERNAL_db2e8898_44_flash_fwd_hdim192_e4m3_split_softcap_sm90_cu_744032ad_31784cuda3std3__419piecewise_constructE,(_ZN80_INTERNAL_db2e8898_44_flash_fwd_hdim192_e4m3_split_softcap_sm90_cu_744032ad_31784cuda3std3__45__cpo4cendE - _ZN80_INTERNAL_db2e8898_44_flash_fwd_hdim192_e4m3_split_softcap_sm90_cu_744032ad_31784cuda3std3__419piecewise_constructE)
_ZN80_INTERNAL_db2e8898_44_flash_fwd_hdim192_e4m3_split_softcap_sm90_cu_744032ad_31784cuda3std3__419piecewise_constructE:
	.zero		1
	.type		_ZN80_INTERNAL_db2e8898_44_flash_fwd_hdim192_e4m3_split_softcap_sm90_cu_744032ad_31784cuda3std3__45__cpo4cendE,@object
	.size		_ZN80_INTERNAL_db2e8898_44_flash_fwd_hdim192_e4m3_split_softcap_sm90_cu_744032ad_31784cuda3std3__45__cpo4cendE,(_ZN80_INTERNAL_db2e8898_44_flash_fwd_hdim192_e4m3_split_softcap_sm90_cu_744032ad_31784cuda3std6ranges3__45__cpo4swapE - _ZN80_INTERNAL_db2e8898_44_flash_fwd_hdim192_e4m3_split_softcap_sm90_cu_744032ad_31784cuda3std3__45__cpo4cendE)
_ZN80_INTERNAL_db2e8898_44_flash_fwd_hdim192_e4m3_split_softcap_sm90_cu_744032ad_31784cuda3std3__45__cpo4cendE:
	.zero		1
	.type		_ZN80_INTERNAL_db2e8898_44_flash_fwd_hdim192_e4m3_split_softcap_sm90_cu_744032ad_31784cuda3std6ranges3__45__cpo4swapE,@object
	.size		_ZN80_INTERNAL_db2e8898_44_flash_fwd_hdim192_e4m3_split_softcap_sm90_cu_744032ad_31784cuda3std6ranges3__45__cpo4swapE,(.L_7 - _ZN80_INTERNAL_db2e8898_44_flash_fwd_hdim192_e4m3_split_softcap_sm90_cu_744032ad_31784cuda3std6ranges3__45__cpo4swapE)
_ZN80_INTERNAL_db2e8898_44_flash_fwd_hdim192_e4m3_split_softcap_sm90_cu_744032ad_31784cuda3std6ranges3__45__cpo4swapE:
	.zero		1
.L_7:


//--------------------- .nv.constant0._ZN7cutlass13device_kernelIN5flash11enable_sm90INS1_16FlashAttnFwdSm90INS1_25CollectiveMainloopFwdSm90ILi2EN4cute5tupleIJNS5_1CILi1EEES8_S8_EEENS6_IJNS7_ILi128EEENS7_ILi160EEENS7_ILi192EEEEEELi192ENS_12float_e4m3_tEfNS_4arch4Sm90ELb0ELb0ELb1ELb0ELb0ELb0ELb0ELb1ELb1ELb1ELb1ELb0EEENS1_21CollectiveEpilogueFwdINS6_IJSA_SC_SB_EEES9_NS_10bfloat16_tESG_Li256ELb0ELb1ELb1ELb1EEENS1_19SingleTileSchedulerILb0ELb1ELb1ELi128EEEEEEEEEvNT_6ParamsE --------------------------
	.section	.nv.constant0._ZN7cutlass13device_kernelIN5flash11enable_sm90INS1_16FlashAttnFwdSm90INS1_25CollectiveMainloopFwdSm90ILi2EN4cute5tupleIJNS5_1CILi1EEES8_S8_EEENS6_IJNS7_ILi128EEENS7_ILi160EEENS7_ILi192EEEEEELi192ENS_12float_e4m3_tEfNS_4arch4Sm90ELb0ELb0ELb1ELb0ELb0ELb0ELb0ELb1ELb1ELb1ELb1ELb0EEENS1_21CollectiveEpilogueFwdINS6_IJSA_SC_SB_EEES9_NS_10bfloat16_tESG_Li256ELb0ELb1ELb1ELb1EEENS1_19SingleTileSchedulerILb0ELb1ELb1ELi128EEEEEEEEEvNT_6ParamsE,"a",@progbits
	.sectionflags	@""
	.align	4
.nv.constant0._ZN7cutlass13device_kernelIN5flash11enable_sm90INS1_16FlashAttnFwdSm90INS1_25CollectiveMainloopFwdSm90ILi2EN4cute5tupleIJNS5_1CILi1EEES8_S8_EEENS6_IJNS7_ILi128EEENS7_ILi160EEENS7_ILi192EEEEEELi192ENS_12float_e4m3_tEfNS_4arch4Sm90ELb0ELb0ELb1ELb0ELb0ELb0ELb0ELb1ELb1ELb1ELb1ELb0EEENS1_21CollectiveEpilogueFwdINS6_IJSA_SC_SB_EEES9_NS_10bfloat16_tESG_Li256ELb0ELb1ELb1ELb1EEENS1_19SingleTileSchedulerILb0ELb1ELb1ELi128EEEEEEEEEvNT_6ParamsE:
	.zero		3456


//--------------------- .nv.constant0._ZN7cutlass13device_kernelIN5flash11enable_sm90INS1_16FlashAttnFwdSm90INS1_25CollectiveMainloopFwdSm90ILi2EN4cute5tupleIJNS5_1CILi1EEES8_S8_EEENS6_IJNS7_ILi128EEENS7_ILi160EEENS7_ILi192EEEEEELi192ENS_12float_e4m3_tEfNS_4arch4Sm90ELb0ELb0ELb1ELb1ELb0ELb0ELb0ELb1ELb1ELb1ELb1ELb0EEENS1_21CollectiveEpilogueFwdINS6_IJSA_SC_SB_EEES9_NS_10bfloat16_tESG_Li256ELb1ELb1ELb1ELb1EEENS1_36VarlenDynamicPersistentTileSchedulerILi128ELi160ELi256ELi128ELb1ELb1ELb1ELb0ELb1ELb1EEEEEEEEEvNT_6ParamsE --------------------------
	.section	.nv.constant0._ZN7cutlass13device_kernelIN5flash11enable_sm90INS1_16FlashAttnFwdSm90INS1_25CollectiveMainloopFwdSm90ILi2EN4cute5tupleIJNS5_1CILi1EEES8_S8_EEENS6_IJNS7_ILi128EEENS7_ILi160EEENS7_ILi192EEEEEELi192ENS_12float_e4m3_tEfNS_4arch4Sm90ELb0ELb0ELb1ELb1ELb0ELb0ELb0ELb1ELb1ELb1ELb1ELb0EEENS1_21CollectiveEpilogueFwdINS6_IJSA_SC_SB_EEES9_NS_10bfloat16_tESG_Li256ELb1ELb1ELb1ELb1EEENS1_36VarlenDynamicPersistentTileSchedulerILi128ELi160ELi256ELi128ELb1ELb1ELb1ELb0ELb1ELb1EEEEEEEEEvNT_6ParamsE,"a",@progbits
	.sectionflags	@""
	.align	4
.nv.constant0._ZN7cutlass13device_kernelIN5flash11enable_sm90INS1_16FlashAttnFwdSm90INS1_25CollectiveMainloopFwdSm90ILi2EN4cute5tupleIJNS5_1CILi1EEES8_S8_EEENS6_IJNS7_ILi128EEENS7_ILi160EEENS7_ILi192EEEEEELi192ENS_12float_e4m3_tEfNS_4arch4Sm90ELb0ELb0ELb1ELb1ELb0ELb0ELb0ELb1ELb1ELb1ELb1ELb0EEENS1_21CollectiveEpilogueFwdINS6_IJSA_SC_SB_EEES9_NS_10bfloat16_tESG_Li256ELb1ELb1ELb1ELb1EEENS1_36VarlenDynamicPersistentTileSchedulerILi128ELi160ELi256ELi128ELb1ELb1ELb1ELb0ELb1ELb1EEEEEEEEEvNT_6ParamsE:
	.zero		3584


//--------------------- .nv.constant0._ZN7cutlass13device_kernelIN5flash11enable_sm90INS1_16FlashAttnFwdSm90INS1_25CollectiveMainloopFwdSm90ILi2EN4cute5tupleIJNS5_1CILi1EEES8_S8_EEENS6_IJNS7_ILi128EEENS7_ILi160EEENS7_ILi192EEEEEELi192ENS_12float_e4m3_tEfNS_4arch4Sm90ELb0ELb0ELb1ELb1ELb0ELb1ELb0ELb1ELb1ELb1ELb1ELb0EEENS1_21CollectiveEpilogueFwdINS6_IJSA_SC_SB_EEES9_NS_10bfloat16_tESG_Li256ELb1ELb1ELb1ELb1EEENS1_36VarlenDynamicPersistentTileSchedulerILi128ELi160ELi256ELi128ELb1ELb1ELb1ELb0ELb1ELb1EEEEEEEEEvNT_6ParamsE --------------------------
	.section	.nv.constant0._ZN7cutlass13device_kernelIN5flash11enable_sm90INS1_16FlashAttnFwdSm90INS1_25CollectiveMainloopFwdSm90ILi2EN4cute5tupleIJNS5_1CILi1EEES8_S8_EEENS6_IJNS7_ILi128EEENS7_ILi160EEENS7_ILi192EEEEEELi192ENS_12float_e4m3_tEfNS_4arch4Sm90ELb0ELb0ELb1ELb1ELb0ELb1ELb0ELb1ELb1ELb1ELb1ELb0EEENS1_21CollectiveEpilogueFwdINS6_IJSA_SC_SB_EEES9_NS_10bfloat16_tESG_Li256ELb1ELb1ELb1ELb1EEENS1_36VarlenDynamicPersistentTileSchedulerILi128ELi160ELi256ELi128ELb1ELb1ELb1ELb0ELb1ELb1EEEEEEEEEvNT_6ParamsE,"a",@progbits
	.sectionflags	@""
	.align	4
.nv.constant0._ZN7cutlass13device_kernelIN5flash11enable_sm90INS1_16FlashAttnFwdSm90INS1_25CollectiveMainloopFwdSm90ILi2EN4cute5tupleIJNS5_1CILi1EEES8_S8_EEENS6_IJNS7_ILi128EEENS7_ILi160EEENS7_ILi192EEEEEELi192ENS_12float_e4m3_tEfNS_4arch4Sm90ELb0ELb0ELb1ELb1ELb0ELb1ELb0ELb1ELb1ELb1ELb1ELb0EEENS1_21CollectiveEpilogueFwdINS6_IJSA_SC_SB_EEES9_NS_10bfloat16_tESG_Li256ELb1ELb1ELb1ELb1EEENS1_36VarlenDynamicPersistentTileSchedulerILi128ELi160ELi256ELi128ELb1ELb1ELb1ELb0ELb1ELb1EEEEEEEEEvNT_6ParamsE:
	.zero		3584


//--------------------- .nv.constant0._ZN7cutlass13device_kernelIN5flash11enable_sm90INS1_16FlashAttnFwdSm90INS1_25CollectiveMainloopFwdSm90ILi2EN4cute5tupleIJNS5_1CILi1EEES8_S8_EEENS6_IJNS7_ILi128EEESA_NS7_ILi192EEEEEELi192ENS_12float_e4m3_tEfNS_4arch4Sm90ELb0ELb1ELb1ELb0ELb0ELb0ELb0ELb1ELb1ELb1ELb1ELb0EEENS1_21CollectiveEpilogueFwdINS6_IJSA_SB_SA_EEES9_NS_10bfloat16_tESF_Li256ELb0ELb1ELb1ELb1EEENS1_19SingleTileSchedulerILb0ELb1ELb1ELi128EEEEEEEEEvNT_6ParamsE --------------------------
	.section	.nv.constant0._ZN7cutlass13device_kernelIN5flash11enable_sm90INS1_16FlashAttnFwdSm90INS1_25CollectiveMainloopFwdSm90ILi2EN4cute5tupleIJNS5_1CILi1EEES8_S8_EEENS6_IJNS7_ILi128EEESA_NS7_ILi192EEEEEELi192ENS_12float_e4m3_tEfNS_4arch4Sm90ELb0ELb1ELb1ELb0ELb0ELb0ELb0ELb1ELb1ELb1ELb1ELb0EEENS1_21CollectiveEpilogueFwdINS6_IJSA_SB_SA_EEES9_NS_10bfloat16_tESF_Li256ELb0ELb1ELb1ELb1EEENS1_19SingleTileSchedulerILb0ELb1ELb1ELi128EEEEEEEEEvNT_6ParamsE,"a",@progbits
	.sectionflags	@""
	.align	4
.nv.constant0._ZN7cutlass13device_kernelIN5flash11enable_sm90INS1_16FlashAttnFwdSm90INS1_25CollectiveMainloopFwdSm90ILi2EN4cute5tupleIJNS5_1CILi1EEES8_S8_EEENS6_IJNS7_ILi128EEESA_NS7_ILi192EEEEEELi192ENS_12float_e4m3_tEfNS_4arch4Sm90ELb0ELb1ELb1ELb0ELb0ELb0ELb0ELb1ELb1ELb1ELb1ELb0EEENS1_21CollectiveEpilogueFwdINS6_IJSA_SB_SA_EEES9_NS_10bfloat16_tESF_Li256ELb0ELb1ELb1ELb1EEENS1_19SingleTileSchedulerILb0ELb1ELb1ELi128EEEEEEEEEvNT_6ParamsE:
	.zero		3456


//--------------------- .nv.constant0._ZN7cutlass13device_kernelIN5flash11enable_sm90INS1_16FlashAttnFwdSm90INS1_25CollectiveMainloopFwdSm90ILi2EN4cute5tupleIJNS5_1CILi1EEES8_S8_EEENS6_IJNS7_ILi128EEESA_NS7_ILi192EEEEEELi192ENS_12float_e4m3_tEfNS_4arch4Sm90ELb0ELb1ELb1ELb1ELb0ELb0ELb0ELb1ELb1ELb1ELb1ELb0EEENS1_21CollectiveEpilogueFwdINS6_IJSA_SB_SA_EEES9_NS_10bfloat16_tESF_Li256ELb1ELb1ELb1ELb1EEENS1_36VarlenDynamicPersistentTileSchedulerILi128ELi128ELi256ELi128ELb1ELb1ELb1ELb1ELb0ELb1EEEEEEEEEvNT_6ParamsE --------------------------
	.section	.nv.constant0._ZN7cutlass13device_kernelIN5flash11enable_sm90INS1_16FlashAttnFwdSm90INS1_25CollectiveMainloopFwdSm90ILi2EN4cute5tupleIJNS5_1CILi1EEES8_S8_EEENS6_IJNS7_ILi128EEESA_NS7_ILi192EEEEEELi192ENS_12float_e4m3_tEfNS_4arch4Sm90ELb0ELb1ELb1ELb1ELb0ELb0ELb0ELb1ELb1ELb1ELb1ELb0EEENS1_21CollectiveEpilogueFwdINS6_IJSA_SB_SA_EEES9_NS_10bfloat16_tESF_Li256ELb1ELb1ELb1ELb1EEENS1_36VarlenDynamicPersistentTileSchedulerILi128ELi128ELi256ELi128ELb1ELb1ELb1ELb1ELb0ELb1EEEEEEEEEvNT_6ParamsE,"a",@progbits
	.sectionflags	@""
	.align	4
.nv.constant0._ZN7cutlass13device_kernelIN5flash11enable_sm90INS1_16FlashAttnFwdSm90INS1_25CollectiveMainloopFwdSm90ILi2EN4cute5tupleIJNS5_1CILi1EEES8_S8_EEENS6_IJNS7_ILi128EEESA_NS7_ILi192EEEEEELi192ENS_12float_e4m3_tEfNS_4arch4Sm90ELb0ELb1ELb1ELb1ELb0ELb0ELb0ELb1ELb1ELb1ELb1ELb0EEENS1_21CollectiveEpilogueFwdINS6_IJSA_SB_SA_EEES9_NS_10bfloat16_tESF_Li256ELb1ELb1ELb1ELb1EEENS1_36VarlenDynamicPersistentTileSchedulerILi128ELi128ELi256ELi128ELb1ELb1ELb1ELb1ELb0ELb1EEEEEEEEEvNT_6ParamsE:
	.zero		3584


//--------------------- .nv.constant0._ZN7cutlass13device_kernelIN5flash11enable_sm90INS1_16FlashAttnFwdSm90INS1_25CollectiveMainloopFwdSm90ILi2EN4cute5tupleIJNS5_1CILi1EEES8_S8_EEENS6_IJNS7_ILi128EEESA_NS7_ILi192EEEEEELi192ENS_12float_e4m3_tEfNS_4arch4Sm90ELb0ELb1ELb1ELb1ELb0ELb1ELb0ELb1ELb1ELb1ELb1ELb0EEENS1_21CollectiveEpilogueFwdINS6_IJSA_SB_SA_EEES9_NS_10bfloat16_tESF_Li256ELb1ELb1ELb1ELb1EEENS1_36VarlenDynamicPersistentTileSchedulerILi128ELi128ELi256ELi128ELb1ELb1ELb1ELb1ELb0ELb1EEEEEEEEEvNT_6ParamsE --------------------------
	.section	.nv.constant0._ZN7cutlass13device_kernelIN5flash11enable_sm90INS1_16FlashAttnFwdSm90INS1_25CollectiveMainloopFwdSm90ILi2EN4cute5tupleIJNS5_1CILi1EEES8_S8_EEENS6_IJNS7_ILi128EEESA_NS7_ILi192EEEEEELi192ENS_12float_e4m3_tEfNS_4arch4Sm90ELb0ELb1ELb1ELb1ELb0ELb1ELb0ELb1ELb1ELb1ELb1ELb0EEENS1_21CollectiveEpilogueFwdINS6_IJSA_SB_SA_EEES9_NS_10bfloat16_tESF_Li256ELb1ELb1ELb1ELb1EEENS1_36VarlenDynamicPersistentTileSchedulerILi128ELi128ELi256ELi128ELb1ELb1ELb1ELb1ELb0ELb1EEEEEEEEEvNT_6ParamsE,"a",@progbits
	.sectionflags	@""
	.align	4
.nv.constant0._ZN7cutlass13device_kernelIN5flash11enable_sm90INS1_16FlashAttnFwdSm90INS1_25CollectiveMainloopFwdSm90ILi2EN4cute5tupleIJNS5_1CILi1EEES8_S8_EEENS6_IJNS7_ILi128EEESA_NS7_ILi192EEEEEELi192ENS_12float_e4m3_tEfNS_4arch4Sm90ELb0ELb1ELb1ELb1ELb0ELb1ELb0ELb1ELb1ELb1ELb1ELb0EEENS1_21CollectiveEpilogueFwdINS6_IJSA_SB_SA_EEES9_NS_10bfloat16_tESF_Li256ELb1ELb1ELb1ELb1EEENS1_36VarlenDynamicPersistentTileSchedulerILi128ELi128ELi256ELi128ELb1ELb1ELb1ELb1ELb0ELb1EEEEEEEEEvNT_6ParamsE:
	.zero		3584


//--------------------- .nv.constant0._ZN7cutlass13device_kernelIN5flash11enable_sm90INS1_16FlashAttnFwdSm90INS1_25CollectiveMainloopFwdSm90ILi2EN4cute5tupleIJNS5_1CILi1EEES8_S8_EEENS6_IJNS7_ILi128EEENS7_ILi160EEENS7_ILi192EEEEEELi192ENS_12float_e4m3_tEfNS_4arch4Sm90ELb1ELb0ELb1ELb0ELb0ELb0ELb0ELb1ELb1ELb1ELb1ELb0EEENS1_21CollectiveEpilogueFwdINS6_IJSA_SC_SB_EEES9_NS_10bfloat16_tESG_Li256ELb0ELb1ELb1ELb1EEENS1_19SingleTileSchedulerILb0ELb1ELb1ELi128EEEEEEEEEvNT_6ParamsE --------------------------
	.section	.nv.constant0._ZN7cutlass13device_kernelIN5flash11enable_sm90INS1_16FlashAttnFwdSm90INS1_25CollectiveMainloopFwdSm90ILi2EN4cute5tupleIJNS5_1CILi1EEES8_S8_EEENS6_IJNS7_ILi128EEENS7_ILi160EEENS7_ILi192EEEEEELi192ENS_12float_e4m3_tEfNS_4arch4Sm90ELb1ELb0ELb1ELb0ELb0ELb0ELb0ELb1ELb1ELb1ELb1ELb0EEENS1_21CollectiveEpilogueFwdINS6_IJSA_SC_SB_EEES9_NS_10bfloat16_tESG_Li256ELb0ELb1ELb1ELb1EEENS1_19SingleTileSchedulerILb0ELb1ELb1ELi128EEEEEEEEEvNT_6ParamsE,"a",@progbits
	.sectionflags	@""
	.align	4
.nv.constant0._ZN7cutlass13device_kernelIN5flash11enable_sm90INS1_16FlashAttnFwdSm90INS1_25CollectiveMainloopFwdSm90ILi2EN4cute5tupleIJNS5_1CILi1EEES8_S8_EEENS6_IJNS7_ILi128EEENS7_ILi160EEENS7_ILi192EEEEEELi192ENS_12float_e4m3_tEfNS_4arch4Sm90ELb1ELb0ELb1ELb0ELb0ELb0ELb0ELb1ELb1ELb1ELb1ELb0EEENS1_21CollectiveEpilogueFwdINS6_IJSA_SC_SB_EEES9_NS_10bfloat16_tESG_Li256ELb0ELb1ELb1ELb1EEENS1_19SingleTileSchedulerILb0ELb1ELb1ELi128EEEEEEEEEvNT_6ParamsE:
	.zero		3456


//--------------------- .nv.constant0._ZN7cutlass13device_kernelIN5flash11enable_sm90INS1_16FlashAttnFwdSm90INS1_25CollectiveMainloopFwdSm90ILi2EN4cute5tupleIJNS5_1CILi1EEES8_S8_EEENS6_IJNS7_ILi128EEENS7_ILi160EEENS7_ILi192EEEEEELi192ENS_12float_e4m3_tEfNS_4arch4Sm90ELb1ELb0ELb1ELb1ELb0ELb0ELb0ELb1ELb1ELb1ELb1ELb0EEENS1_21CollectiveEpilogueFwdINS6_IJSA_SC_SB_EEES9_NS_10bfloat16_tESG_Li256ELb1ELb1ELb1ELb1EEENS1_36VarlenDynamicPersistentTileSchedulerILi128ELi160ELi256ELi128ELb1ELb1ELb1ELb1ELb1ELb1EEEEEEEEEvNT_6ParamsE --------------------------
	.section	.nv.constant0._ZN7cutlass13device_kernelIN5flash11enable_sm90INS1_16FlashAttnFwdSm90INS1_25CollectiveMainloopFwdSm90ILi2EN4cute5tupleIJNS5_1CILi1EEES8_S8_EEENS6_IJNS7_ILi128EEENS7_ILi160EEENS7_ILi192EEEEEELi192ENS_12float_e4m3_tEfNS_4arch4Sm90ELb1ELb0ELb1ELb1ELb0ELb0ELb0ELb1ELb1ELb1ELb1ELb0EEENS1_21CollectiveEpilogueFwdINS6_IJSA_SC_SB_EEES9_NS_10bfloat16_tESG_Li256ELb1ELb1ELb1ELb1EEENS1_36VarlenDynamicPersistentTileSchedulerILi128ELi160ELi256ELi128ELb1ELb1ELb1ELb1ELb1ELb1EEEEEEEEEvNT_6ParamsE,"a",@progbits
	.sectionflags	@""
	.align	4
.nv.constant0._ZN7cutlass13device_kernelIN5flash11enable_sm90INS1_16FlashAttnFwdSm90INS1_25CollectiveMainloopFwdSm90ILi2EN4cute5tupleIJNS5_1CILi1EEES8_S8_EEENS6_IJNS7_ILi128EEENS7_ILi160EEENS7_ILi192EEEEEELi192ENS_12float_e4m3_tEfNS_4arch4Sm90ELb1ELb0ELb1ELb1ELb0ELb0ELb0ELb1ELb1ELb1ELb1ELb0EEENS1_21CollectiveEpilogueFwdINS6_IJSA_SC_SB_EEES9_NS_10bfloat16_tESG_Li256ELb1ELb1ELb1ELb1EEENS1_36VarlenDynamicPersistentTileSchedulerILi128ELi160ELi256ELi128ELb1ELb1ELb1ELb1ELb1ELb1EEEEEEEEEvNT_6ParamsE:
	.zero		3584


//--------------------- .nv.constant0._ZN7cutlass13device_kernelIN5flash11enable_sm90INS1_16FlashAttnFwdSm90INS1_25CollectiveMainloopFwdSm90ILi2EN4cute5tupleIJNS5_1CILi1EEES8_S8_EEENS6_IJNS7_ILi128EEENS7_ILi160EEENS7_ILi192EEEEEELi192ENS_12float_e4m3_tEfNS_4arch4Sm90ELb1ELb0ELb1ELb1ELb0ELb1ELb0ELb1ELb1ELb1ELb1ELb0EEENS1_21CollectiveEpilogueFwdINS6_IJSA_SC_SB_EEES9_NS_10bfloat16_tESG_Li256ELb1ELb1ELb1ELb1EEENS1_36VarlenDynamicPersistentTileSchedulerILi128ELi160ELi256ELi128ELb1ELb1ELb1ELb1ELb1ELb1EEEEEEEEEvNT_6ParamsE --------------------------
	.section	.nv.constant0._ZN7cutlass13device_kernelIN5flash11enable_sm90INS1_16FlashAttnFwdSm90INS1_25CollectiveMainloopFwdSm90ILi2EN4cute5tupleIJNS5_1CILi1EEES8_S8_EEENS6_IJNS7_ILi128EEENS7_ILi160EEENS7_ILi192EEEEEELi192ENS_12float_e4m3_tEfNS_4arch4Sm90ELb1ELb0ELb1ELb1ELb0ELb1ELb0ELb1ELb1ELb1ELb1ELb0EEENS1_21CollectiveEpilogueFwdINS6_IJSA_SC_SB_EEES9_NS_10bfloat16_tESG_Li256ELb1ELb1ELb1ELb1EEENS1_36VarlenDynamicPersistentTileSchedulerILi128ELi160ELi256ELi128ELb1ELb1ELb1ELb1ELb1ELb1EEEEEEEEEvNT_6ParamsE,"a",@progbits
	.sectionflags	@""
	.align	4
.nv.constant0._ZN7cutlass13device_kernelIN5flash11enable_sm90INS1_16FlashAttnFwdSm90INS1_25CollectiveMainloopFwdSm90ILi2EN4cute5tupleIJNS5_1CILi1EEES8_S8_EEENS6_IJNS7_ILi128EEENS7_ILi160EEENS7_ILi192EEEEEELi192ENS_12float_e4m3_tEfNS_4arch4Sm90ELb1ELb0ELb1ELb1ELb0ELb1ELb0ELb1ELb1ELb1ELb1ELb0EEENS1_21CollectiveEpilogueFwdINS6_IJSA_SC_SB_EEES9_NS_10bfloat16_tESG_Li256ELb1ELb1ELb1ELb1EEENS1_36VarlenDynamicPersistentTileSchedulerILi128ELi160ELi256ELi128ELb1ELb1ELb1ELb1ELb1ELb1EEEEEEEEEvNT_6ParamsE:
	.zero		3584


//--------------------- SYMBOLS --------------------------

	.type		.nv.reservedSmem.offset0,@object
	.size		.nv.reservedSmem.offset0,0x4
